def matmul_kernel(
    a_ptr,
    b_ptr,
    c_ptr,
    M,
    N,
    K,
    stride_am,
    stride_ak,
    stride_bk,
    stride_bn,
    stride_cm,
    stride_cn,
    BLOCK_M: tl.constexpr,
    BLOCK_N: tl.constexpr,
    BLOCK_K: tl.constexpr,
    GROUP_M: tl.constexpr,
):
    pid = tl.program_id(axis=0)
    num_pid_m = tl.cdiv(M, BLOCK_M)
    num_pid_n = tl.cdiv(N, BLOCK_N)
    num_pid_in_group = GROUP_M * num_pid_n
    group_id = pid // num_pid_in_group
    first_pid_m = group_id * GROUP_M
    group_size_m = min(num_pid_m - first_pid_m, GROUP_M)
    pid_m = first_pid_m + ((pid % num_pid_in_group) % group_size_m)
    pid_n = (pid % num_pid_in_group) // group_size_m

    offs_am = (pid_m * BLOCK_M + tl.arange(0, BLOCK_M)) % M
    offs_bn = (pid_n * BLOCK_N + tl.arange(0, BLOCK_N)) % N
    offs_k = tl.arange(0, BLOCK_K)
    a_ptrs = a_ptr + offs_am[:, None] * stride_am + offs_k[None, :] * stride_ak
    b_ptrs = b_ptr + offs_k[:, None] * stride_bk + offs_bn[None, :] * stride_bn

    acc = tl.zeros((BLOCK_M, BLOCK_N), dtype=tl.float32)
    for kk in range(0, tl.cdiv(K, BLOCK_K)):
        a = tl.load(a_ptrs, mask=offs_k[None, :] < K - kk * BLOCK_K, other=0.0)
        b = tl.load(b_ptrs, mask=offs_k[:, None] < K - kk * BLOCK_K, other=0.0)
        acc = tl.dot(a, b, acc)
        a_ptrs += BLOCK_K * stride_ak
        b_ptrs += BLOCK_K * stride_bk

    c = acc.to(c_ptr.dtype.element_ty)
    offs_cm = pid_m * BLOCK_M + tl.arange(0, BLOCK_M)
    offs_cn = pid_n * BLOCK_N + tl.arange(0, BLOCK_N)
    c_ptrs = c_ptr + offs_cm[:, None] * stride_cm + offs_cn[None, :] * stride_cn
    mask = (offs_cm[:, None] < M) & (offs_cn[None, :] < N)
    tl.store(c_ptrs, c, mask=mask)

# config = {"BLOCK_K": 32, "BLOCK_M": 256, "BLOCK_N": 64, "GROUP_M": 8, "arch": "sm_100", "dtype": "fp32", "num_ctas": 1, "num_stages": 2, "num_warps": 4}
# arch = sm_100


// ===== COMPILED SASS (sm_100a) =====

	.target	sm_100a

	.elftype	@"ET_EXEC"


//--------------------- .note.nv.tkinfo           --------------------------
	.section	.note.nv.tkinfo,"",@"SHT_NOTE"
	.sectionflags	@"SHF_NOTE_NV_TKINFO"
	.tkinfo
        /*0018*/ 	.word	0x00000081
        /*0030*/ 	.string	""
        /*0030*/ 	.string	"ptxas-blackwell"
        /*0030*/ 	.string	"Cuda compilation tools, release 12.9, V12.9.86"
        /*0030*/ 	.string	"Build cuda_12.9.r12.9/compiler.36037853_0"
        /*0030*/ 	.string	"-v  -suppress-debug-info  -lineinfo  -arch sm_100a "



//--------------------- .note.nv.cuver            --------------------------
	.section	.note.nv.cuver,"",@"SHT_NOTE"
	.sectionflags	@"SHF_NOTE_NV_CUVER"
        /*0018*/ 	.short	0x0001
        /*001a*/ 	.short	0x0064
        /*001c*/ 	.short	0x0001
        /*001e*/ 	.short	0x0000
        /*0020*/ 	.short	0x0001
        /*0022*/ 	.short	0x0000


//--------------------- .nv.info                  --------------------------
	.section	.nv.info,"",@"SHT_CUDA_INFO"
	.align	4


	//----- nvinfo : EIATTR_REGCOUNT
	.align		4
        /*0000*/ 	.byte	0x04, 0x2f
        /*0002*/ 	.short	(.L_4 - .L_3)
	.align		4
.L_3:
        /*0004*/ 	.word	index@(matmul_kernel)
        /*0008*/ 	.word	0x000000ff


	//----- nvinfo : EIATTR_FRAME_SIZE
	.align		4
.L_4:
        /*000c*/ 	.byte	0x04, 0x11
        /*000e*/ 	.short	(.L_6 - .L_5)
	.align		4
.L_5:
        /*0010*/ 	.word	index@($__internal_2_$__cuda_sm10x_tcgen05_guardrail_trap_unallocated_columns_being_dealloced)
        /*0014*/ 	.word	0x00000110


	//----- nvinfo : EIATTR_FRAME_SIZE
	.align		4
.L_6:
        /*0018*/ 	.byte	0x04, 0x11
        /*001a*/ 	.short	(.L_8 - .L_7)
	.align		4
.L_7:
        /*001c*/ 	.word	index@($__internal_1_$__cuda_sm10x_tcgen05_guardrail_trap_phase_invalid_during_alloc)
        /*0020*/ 	.word	0x00000110


	//----- nvinfo : EIATTR_FRAME_SIZE
	.align		4
.L_8:
        /*0024*/ 	.byte	0x04, 0x11
        /*0026*/ 	.short	(.L_10 - .L_9)
	.align		4
.L_9:
        /*0028*/ 	.word	index@($__internal_0_$__cuda_sm10x_tcgen05_guardrail_trap_col_being_dealloced_not_returned_by_alloc)
        /*002c*/ 	.word	0x00000110


	//----- nvinfo : EIATTR_FRAME_SIZE
	.align		4
.L_10:
        /*0030*/ 	.byte	0x04, 0x11
        /*0032*/ 	.short	(.L_12 - .L_11)
	.align		4
.L_11:
        /*0034*/ 	.word	index@(matmul_kernel)
        /*0038*/ 	.word	0x00000110


	//----- nvinfo : EIATTR_MIN_STACK_SIZE
	.align		4
.L_12:
        /*003c*/ 	.byte	0x04, 0x12
        /*003e*/ 	.short	(.L_14 - .L_13)
	.align		4
.L_13:
        /*0040*/ 	.word	index@(matmul_kernel)
        /*0044*/ 	.word	0x00000110
.L_14:


//--------------------- .nv.info.matmul_kernel    --------------------------
	.section	.nv.info.matmul_kernel,"",@"SHT_CUDA_INFO"
	.sectionflags	@""
	.align	4


	//----- nvinfo : EIATTR_CUDA_API_VERSION
	.align		4
        /*0000*/ 	.byte	0x04, 0x37
        /*0002*/ 	.short	(.L_16 - .L_15)
.L_15:
        /*0004*/ 	.word	0x00000081


	//----- nvinfo : EIATTR_KPARAM_INFO
	.align		4
.L_16:
        /*0008*/ 	.byte	0x04, 0x17
        /*000a*/ 	.short	(.L_18 - .L_17)
.L_17:
        /*000c*/ 	.word	0x00000000
        /*0010*/ 	.short	0x000d
        /*0012*/ 	.short	0x0048
        /*0014*/ 	.byte	0x00, 0xf4, 0x21, 0x00


	//----- nvinfo : EIATTR_KPARAM_INFO
	.align		4
.L_18:
        /*0018*/ 	.byte	0x04, 0x17
        /*001a*/ 	.short	(.L_20 - .L_19)
.L_19:
        /*001c*/ 	.word	0x00000000
        /*0020*/ 	.short	0x000c
        /*0022*/ 	.short	0x0040
        /*0024*/ 	.byte	0x00, 0xf4, 0x21, 0x00


	//----- nvinfo : EIATTR_KPARAM_INFO
	.align		4
.L_20:
        /*0028*/ 	.byte	0x04, 0x17
        /*002a*/ 	.short	(.L_22 - .L_21)
.L_21:
        /*002c*/ 	.word	0x00000000
        /*0030*/ 	.short	0x000b
        /*0032*/ 	.short	0x0038
        /*0034*/ 	.byte	0x00, 0xf0, 0x11, 0x00


	//----- nvinfo : EIATTR_KPARAM_INFO
	.align		4
.L_22:
        /*0038*/ 	.byte	0x04, 0x17
        /*003a*/ 	.short	(.L_24 - .L_23)
.L_23:
        /*003c*/ 	.word	0x00000000
        /*0040*/ 	.short	0x000a
        /*0042*/ 	.short	0x0034
        /*0044*/ 	.byte	0x00, 0xf0, 0x11, 0x00


	//----- nvinfo : EIATTR_KPARAM_INFO
	.align		4
.L_24:
        /*0048*/ 	.byte	0x04, 0x17
        /*004a*/ 	.short	(.L_26 - .L_25)
.L_25:
        /*004c*/ 	.word	0x00000000
        /*0050*/ 	.short	0x0009
        /*0052*/ 	.short	0x0030
        /*0054*/ 	.byte	0x00, 0xf0, 0x11, 0x00


	//----- nvinfo : EIATTR_KPARAM_INFO
	.align		4
.L_26:
        /*0058*/ 	.byte	0x04, 0x17
        /*005a*/ 	.short	(.L_28 - .L_27)
.L_27:
        /*005c*/ 	.word	0x00000000
        /*0060*/ 	.short	0x0008
        /*0062*/ 	.short	0x002c
        /*0064*/ 	.byte	0x00, 0xf0, 0x11, 0x00


	//----- nvinfo : EIATTR_KPARAM_INFO
	.align		4
.L_28:
        /*0068*/ 	.byte	0x04, 0x17
        /*006a*/ 	.short	(.L_30 - .L_29)
.L_29:
        /*006c*/ 	.word	0x00000000
        /*0070*/ 	.short	0x0007
        /*0072*/ 	.short	0x0028
        /*0074*/ 	.byte	0x00, 0xf0, 0x11, 0x00


	//----- nvinfo : EIATTR_KPARAM_INFO
	.align		4
.L_30:
        /*0078*/ 	.byte	0x04, 0x17
        /*007a*/ 	.short	(.L_32 - .L_31)
.L_31:
        /*007c*/ 	.word	0x00000000
        /*0080*/ 	.short	0x0006
        /*0082*/ 	.short	0x0024
        /*0084*/ 	.byte	0x00, 0xf0, 0x11, 0x00


	//----- nvinfo : EIATTR_KPARAM_INFO
	.align		4
.L_32:
        /*0088*/ 	.byte	0x04, 0x17
        /*008a*/ 	.short	(.L_34 - .L_33)
.L_33:
        /*008c*/ 	.word	0x00000000
        /*0090*/ 	.short	0x0005
        /*0092*/ 	.short	0x0020
        /*0094*/ 	.byte	0x00, 0xf0, 0x11, 0x00


	//----- nvinfo : EIATTR_KPARAM_INFO
	.align		4
.L_34:
        /*0098*/ 	.byte	0x04, 0x17
        /*009a*/ 	.short	(.L_36 - .L_35)
.L_35:
        /*009c*/ 	.word	0x00000000
        /*00a0*/ 	.short	0x0004
        /*00a2*/ 	.short	0x001c
        /*00a4*/ 	.byte	0x00, 0xf0, 0x11, 0x00


	//----- nvinfo : EIATTR_KPARAM_INFO
	.align		4
.L_36:
        /*00a8*/ 	.byte	0x04, 0x17
        /*00aa*/ 	.short	(.L_38 - .L_37)
.L_37:
        /*00ac*/ 	.word	0x00000000
        /*00b0*/ 	.short	0x0003
        /*00b2*/ 	.short	0x0018
        /*00b4*/ 	.byte	0x00, 0xf0, 0x11, 0x00


	//----- nvinfo : EIATTR_KPARAM_INFO
	.align		4
.L_38:
        /*00b8*/ 	.byte	0x04, 0x17
        /*00ba*/ 	.short	(.L_40 - .L_39)
.L_39:
        /*00bc*/ 	.word	0x00000000
        /*00c0*/ 	.short	0x0002
        /*00c2*/ 	.short	0x0010
        /*00c4*/ 	.byte	0x00, 0xf4, 0x21, 0x00


	//----- nvinfo : EIATTR_KPARAM_INFO
	.align		4
.L_40:
        /*00c8*/ 	.byte	0x04, 0x17
        /*00ca*/ 	.short	(.L_42 - .L_41)
.L_41:
        /*00cc*/ 	.word	0x00000000
        /*00d0*/ 	.short	0x0001
        /*00d2*/ 	.short	0x0008
        /*00d4*/ 	.byte	0x00, 0xf4, 0x21, 0x00


	//----- nvinfo : EIATTR_KPARAM_INFO
	.align		4
.L_42:
        /*00d8*/ 	.byte	0x04, 0x17
        /*00da*/ 	.short	(.L_44 - .L_43)
.L_43:
        /*00dc*/ 	.word	0x00000000
        /*00e0*/ 	.short	0x0000
        /*00e2*/ 	.short	0x0000
        /*00e4*/ 	.byte	0x00, 0xf4, 0x21, 0x00


	//----- nvinfo : EIATTR_AT_ENTRY_FRAGMENTS
	.align		4
.L_44:
        /*00e8*/ 	.byte	0x04, 0x4f
        /*00ea*/ 	.short	(.L_46 - .L_45)


	//   ....[0]....
.L_45:
        /*00ec*/ 	.word	0x00000004


	//----- nvinfo : EIATTR_RESERVED_SMEM_USED
	.align		4
.L_46:
        /*00f0*/ 	.byte	0x01, 0x41
	.zero		2


	//----- nvinfo : EIATTR_SPARSE_MMA_MASK
	.align		4
        /*00f4*/ 	.byte	0x03, 0x50
        /*00f6*/ 	.short	0x0000


	//----- nvinfo : EIATTR_TCGEN05_1CTA_USED
	.align		4
        /*00f8*/ 	.byte	0x01, 0x51
	.zero		2


	//----- nvinfo : EIATTR_MAXREG_COUNT
	.align		4
        /*00fc*/ 	.byte	0x03, 0x1b
        /*00fe*/ 	.short	0x00ff


	//----- nvinfo : EIATTR_NUM_BARRIERS
	.align		4
        /*0100*/ 	.byte	0x02, 0x4c
        /*0102*/ 	.byte	0x01
	.zero		1


	//----- nvinfo : EIATTR_ANNOTATIONS
	.align		4
        /*0104*/ 	.byte	0x04, 0x55
        /*0106*/ 	.short	(.L_48 - .L_47)


	//   ....[0]....
.L_47:
        /*0108*/ 	.word	0x00000001
        /*010c*/ 	.byte	0x40, 0x1f, 0x00, 0x00, 0x01, 0x00, 0x00, 0x00, 0xd0, 0x22, 0x00, 0x00, 0x01, 0x00, 0x00, 0x00
        /* <DEDUP_REMOVED lines=47> */
        /*040c*/ 	.byte	0x20, 0x5c, 0x00, 0x00, 0x01, 0x00, 0x00, 0x00, 0x60, 0x5c, 0x00, 0x00


	//----- nvinfo : EIATTR_INT_WARP_WIDE_INSTR_OFFSETS
	.align		4
.L_48:
        /*0418*/ 	.byte	0x04, 0x31
        /*041a*/ 	.short	(.L_50 - .L_49)


	//   ....[0]....
.L_49:
        /*041c*/ 	.word	0x00001fd0


	//   ....[1]....
        /*0420*/ 	.word	0x00001ff0


	//   ....[2]....
        /*0424*/ 	.word	0x00002090


	//   ....[3]....
        /*0428*/ 	.word	0x0000b3c0


	//   ....[4]....
        /*042c*/ 	.word	0x0000b410


	//----- nvinfo : EIATTR_COOP_GROUP_MASK_REGIDS
	.align		4
.L_50:
        /*0430*/ 	.byte	0x04, 0x29
        /*0432*/ 	.short	(.L_52 - .L_51)


	//   ....[0]....
.L_51:
        /*0434*/ 	.word	0xffffffff


	//   ....[1]....
        /*0438*/ 	.word	0xffffffff


	//   ....[2]....
        /*043c*/ 	.word	0xffffffff


	//   ....[3]....
        /*0440*/ 	.word	0xffffffff


	//----- nvinfo : EIATTR_COOP_GROUP_INSTR_OFFSETS
	.align		4
.L_52:
        /*0444*/ 	.byte	0x04, 0x28
        /*0446*/ 	.short	(.L_54 - .L_53)


	//   ....[0]....
.L_53:
        /*0448*/ 	.word	0x00000070


	//   ....[1]....
        /*044c*/ 	.word	0x00000330


	//   ....[2]....
        /*0450*/ 	.word	0x0000b250


	//   ....[3]....
        /*0454*/ 	.word	0x0000b4c0


	//----- nvinfo : EIATTR_VRC_CTA_INIT_COUNT
	.align		4
.L_54:
        /*0458*/ 	.byte	0x02, 0x4a
        /*045a*/ 	.byte	0x80
	.zero		1


	//----- nvinfo : EIATTR_MBARRIER_INSTR_OFFSETS
	.align		4
        /*045c*/ 	.byte	0x04, 0x39
        /*045e*/ 	.short	(.L_56 - .L_55)


	//   ....[0]....
.L_55:
        /*0460*/ 	.word	0x000020f0
        /*0464*/ 	.word	0x000000ff
        /*0468*/ 	.word	0x00000000
        /*046c*/ 	.short	0x0100
        /*046e*/ 	.byte	0x08
	.zero		1


	//   ....[1]....
        /*0470*/ 	.word	0x00002200
        /*0474*/ 	.word	0x000000ff
        /*0478*/ 	.word	0x0000c008
        /*047c*/ 	.short	0x0100
        /*047e*/ 	.byte	0x0a
	.zero		1


	//   ....[2]....
        /*0480*/ 	.word	0x000068b0
        /*0484*/ 	.word	0x000000ff
        /*0488*/ 	.word	0x00000000
        /*048c*/ 	.short	0x010a
        /*048e*/ 	.byte	0x08
	.zero		1


	//   ....[3]....
        /*0490*/ 	.word	0x00008d30
        /*0494*/ 	.word	0x000000ff
        /*0498*/ 	.word	0x00000000
        /*049c*/ 	.short	0x010a
        /*049e*/ 	.byte	0x08
	.zero		1


	//   ....[4]....
        /*04a0*/ 	.word	0x00008ec0
        /*04a4*/ 	.word	0x000000ff
        /*04a8*/ 	.word	0x0000c000
        /*04ac*/ 	.short	0x0108
        /*04ae*/ 	.byte	0x0a
	.zero		1


	//   ....[5]....
        /*04b0*/ 	.word	0x00008f30
        /*04b4*/ 	.word	0x000000ff
        /*04b8*/ 	.word	0x0000c008
        /*04bc*/ 	.short	0x0108
        /*04be*/ 	.byte	0x0a
	.zero		1


	//   ....[6]....
        /*04c0*/ 	.word	0x0000b4e0
        /*04c4*/ 	.word	0x000000ff
        /*04c8*/ 	.word	0x00000000
        /*04cc*/ 	.short	0x010a
        /*04ce*/ 	.byte	0x08
	.zero		1


	//   ....[7]....
        /*04d0*/ 	.word	0x0000b510
        /*04d4*/ 	.word	0x000000ff
        /*04d8*/ 	.word	0x00000000
        /*04dc*/ 	.short	0x010a
        /*04de*/ 	.byte	0x08
	.zero		1


	//----- nvinfo : EIATTR_NUM_MBARRIERS
	.align		4
.L_56:
        /*04e0*/ 	.byte	0x03, 0x38
        /*04e2*/ 	.short	0x0002


	//----- nvinfo : EIATTR_EXIT_INSTR_OFFSETS
	.align		4
        /*04e4*/ 	.byte	0x04, 0x1c
        /*04e6*/ 	.short	(.L_58 - .L_57)


	//   ....[0]....
.L_57:
        /*04e8*/ 	.word	0x0000b4d0


	//----- nvinfo : EIATTR_REQNTID
	.align		4
.L_58:
        /*04ec*/ 	.byte	0x04, 0x10
        /*04ee*/ 	.short	(.L_60 - .L_59)
.L_59:
        /*04f0*/ 	.word	0x00000080
        /*04f4*/ 	.word	0x00000001
        /*04f8*/ 	.word	0x00000001


	//----- nvinfo : EIATTR_CRS_STACK_SIZE
	.align		4
.L_60:
        /*04fc*/ 	.byte	0x04, 0x1e
        /*04fe*/ 	.short	(.L_62 - .L_61)
.L_61:
        /*0500*/ 	.word	0x00000000


	//----- nvinfo : EIATTR_CBANK_PARAM_SIZE
	.align		4
.L_62:
        /*0504*/ 	.byte	0x03, 0x19
        /*0506*/ 	.short	0x0050


	//----- nvinfo : EIATTR_PARAM_CBANK
	.align		4
        /*0508*/ 	.byte	0x04, 0x0a
        /*050a*/ 	.short	(.L_64 - .L_63)
	.align		4
.L_63:
        /*050c*/ 	.word	index@(.nv.constant0.matmul_kernel)
        /*0510*/ 	.short	0x0380
        /*0512*/ 	.short	0x0050


	//----- nvinfo : EIATTR_SW_WAR
	.align		4
.L_64:
        /*0514*/ 	.byte	0x04, 0x36
        /*0516*/ 	.short	(.L_66 - .L_65)
.L_65:
        /*0518*/ 	.word	0x00000008
.L_66:


//--------------------- .nv.compat                --------------------------
	.section	.nv.compat,"",@"SHT_CUDA_COMPAT_INFO"
	.align	4
        /*0000*/ 	.byte	0x02, 0x02, 0x02, 0x00, 0x02, 0x05, 0x05, 0x00, 0x02, 0x03, 0x00, 0x00, 0x02, 0x06, 0x01, 0x00


//--------------------- .nv.callgraph             --------------------------
	.section	.nv.callgraph,"",@"SHT_CUDA_CALLGRAPH"
	.align	4
	.sectionentsize	8
	.align		4
        /*0000*/ 	.word	0x00000000
	.align		4
        /*0004*/ 	.word	0xffffffff
	.align		4
        /*0008*/ 	.word	0x00000000
	.align		4
        /*000c*/ 	.word	0xfffffffe
	.align		4
        /*0010*/ 	.word	0x00000000
	.align		4
        /*0014*/ 	.word	0xfffffffd
	.align		4
        /*0018*/ 	.word	0x00000000
	.align		4
        /*001c*/ 	.word	0xfffffffc


//--------------------- .text.matmul_kernel       --------------------------
	.section	.text.matmul_kernel,"ax",@progbits
	.align	128
        .global         matmul_kernel
        .type           matmul_kernel,@function
        .size           matmul_kernel,(.L_x_21 - matmul_kernel)
        .other          matmul_kernel,@"STO_CUDA_ENTRY STV_DEFAULT"
matmul_kernel:
.text.matmul_kernel:
[----:B------:R-:W1:Y:S01]  /*0000*/  LDC R1, c[0x0][0x37c] ;  /* 0x0000df00ff017b82 */ /* 0x000e620000000800 */
[----:B------:R-:W2:Y:S01]  /*0010*/  S2R R4, SR_TID.X ;  /* 0x0000000000047919 */ /* 0x000ea20000002100 */
[----:B-1----:R-:W-:Y:S01]  /*0020*/  VIADD R1, R1, 0xfffffef0 ;  /* 0xfffffef001017836 */ /* 0x002fe20000000000 */
[----:B--2---:R-:W-:-:S13]  /*0030*/  ISETP.GE.U32.AND P0, PT, R4, 0x20, PT ;  /* 0x000000200400780c */ /* 0x004fda0003f06070 */
[----:B------:R-:W-:Y:S02]  /*0040*/  VOTEU.ANY UP0, P0 ;  /* 0x0000000000ff7886 */ /* 0x000fe40000000100 */
[----:B------:R-:W-:Y:S05]  /*0050*/  BRA.U UP0, `(.L_x_0) ;  /* 0x0000000100b87547 */ /* 0x000fea000b800000 */
[----:B------:R-:W1:Y:S01]  /*0060*/  S2UR UR6, SR_CgaCtaId ;  /* 0x00000000000679c3 */ /* 0x000e620000008800 */
[----:B------:R-:W-:Y:S01]  /*0070*/  NOP ;  /* 0x0000000000007918 */ /* 0x000fe20000000000 */
[----:B------:R-:W-:Y:S02]  /*0080*/  UMOV UR4, 0x40 ;  /* 0x0000004000047882 */ /* 0x000fe40000000000 */
[----:B-1----:R-:W-:-:S09]  /*0090*/  ULEA UR4, UR6, UR4, 0x18 ;  /* 0x0000000406047291 */ /* 0x002fd2000f8ec0ff */
[----:B------:R-:W1:Y:S01]  /*00a0*/  LDS.U8 R0, [UR4] ;  /* 0x00000004ff007984 */ /* 0x000e620008000000 */
[----:B------:R-:W-:Y:S02]  /*00b0*/  UMOV UR4, 0x400 ;  /* 0x0000040000047882 */ /* 0x000fe40000000000 */
[----:B------:R-:W-:Y:S01]  /*00c0*/  ULEA UR4, UR6, UR4, 0x18 ;  /* 0x0000000406047291 */ /* 0x000fe2000f8ec0ff */
[----:B-1----:R-:W-:-:S13]  /*00d0*/  ISETP.NE.AND P0, PT, R0, RZ, PT ;  /* 0x000000ff0000720c */ /* 0x002fda0003f05270 */
[----:B------:R-:W-:Y:S05]  /*00e0*/  @P0 BRA `(.L_x_1) ;  /* 0x00000000007c0947 */ /* 0x000fea0003800000 */
[----:B------:R-:W-:-:S13]  /*00f0*/  ELECT P0, URZ, PT ;  /* 0x0000000000ff782f */ /* 0x000fda0003800000 */
[----:B------:R-:W-:Y:S05]  /*0100*/  @!P0 BRA `(.L_x_2) ;  /* 0x0000000000848947 */ /* 0x000fea0003800000 */
[----:B------:R-:W-:Y:S01]  /*0110*/  UMOV UR5, 0x8 ;  /* 0x0000000800057882 */ /* 0x000fe20000000000 */
[----:B------:R-:W-:Y:S02]  /*0120*/  IMAD.MOV.U32 R6, RZ, RZ, 0x1 ;  /* 0x00000001ff067424 */ /* 0x000fe400078e00ff */
[----:B------:R-:W-:Y:S02]  /*0130*/  IMAD.MOV.U32 R5, RZ, RZ, 0xff ;  /* 0x000000ffff057424 */ /* 0x000fe400078e00ff */
[----:B------:R-:W-:Y:S04]  /*0140*/  DEPBAR.LE SB1, 0x36 ;  /* 0x00009d800000791a */ /* 0x000fe80000000000 */
[----:B------:R-:W1:Y:S02]  /*0150*/  UTCATOMSWS.FIND_AND_SET.ALIGN UP1, UR5, UR5 ;  /* 0x00000005000575e3 */ /* 0x000e640008020800 */
[----:B-1----:R-:W-:-:S04]  /*0160*/  PLOP3.LUT P0, PT, PT, PT, UP1, 0x80, 0x8 ;  /* 0x000000000008781c */ /* 0x002fc80003f0f018 */
[----:B------:R-:W-:-:S04]  /*0170*/  SEL R0, RZ, 0xffffffff, !P0 ;  /* 0xffffffffff007807 */ /* 0x000fc80004000000 */
[----:B------:R-:W-:Y:S01]  /*0180*/  ISETP.NE.AND P0, PT, R0, RZ, PT ;  /* 0x000000ff0000720c */ /* 0x000fe20003f05270 */
[----:B------:R-:W-:-:S12]  /*0190*/  IMAD.U32 R0, RZ, RZ, UR5 ;  /* 0x00000005ff007e24 */ /* 0x000fd8000f8e00ff */
[----:B------:R-:W-:Y:S05]  /*01a0*/  @P0 BRA `(.L_x_3) ;  /* 0x0000000000240947 */ /* 0x000fea0003800000 */
.L_x_4:
[----:B------:R-:W-:Y:S05]  /*01b0*/  NANOSLEEP 0x64 ;  /* 0x000000640000795d */ /* 0x000fea0003800000 */
[----:B------:R-:W-:-:S05]  /*01c0*/  UMOV UR5, 0x8 ;  /* 0x0000000800057882 */ /* 0x000fca0000000000 */
[----:B------:R-:W-:Y:S04]  /*01d0*/  DEPBAR.LE SB1, 0x36 ;  /* 0x00009d800000791a */ /* 0x000fe80000000000 */
[----:B------:R-:W1:Y:S02]  /*01e0*/  UTCATOMSWS.FIND_AND_SET.ALIGN UP1, UR5, UR5 ;  /* 0x00000005000575e3 */ /* 0x000e640008020800 */
[----:B-1----:R-:W-:-:S04]  /*01f0*/  PLOP3.LUT P0, PT, PT, PT, UP1, 0x80, 0x8 ;  /* 0x000000000008781c */ /* 0x002fc80003f0f018 */
[----:B------:R-:W-:-:S04]  /*0200*/  SEL R0, RZ, 0xffffffff, !P0 ;  /* 0xffffffffff007807 */ /* 0x000fc80004000000 */
[----:B------:R-:W-:Y:S01]  /*0210*/  ISETP.NE.AND P0, PT, R0, RZ, PT ;  /* 0x000000ff0000720c */ /* 0x000fe20003f05270 */
[----:B------:R-:W-:-:S12]  /*0220*/  IMAD.U32 R0, RZ, RZ, UR5 ;  /* 0x00000005ff007e24 */ /* 0x000fd8000f8e00ff */
[----:B------:R-:W-:Y:S05]  /*0230*/  @!P0 BRA `(.L_x_4) ;  /* 0xfffffffc00dc8947 */ /* 0x000fea000383ffff */
.L_x_3:
[C---:B------:R-:W-:Y:S01]  /*0240*/  VIADD R3, R0.reuse, 0x10 ;  /* 0x0000001000037836 */ /* 0x040fe20000000000 */
[----:B------:R-:W-:Y:S01]  /*0250*/  UMOV UR5, 0x50 ;  /* 0x0000005000057882 */ /* 0x000fe20000000000 */
[----:B------:R-:W-:Y:S01]  /*0260*/  SHF.L.U32 R2, R5, R0, RZ ;  /* 0x0000000005027219 */ /* 0x000fe200000006ff */
[----:B------:R-:W-:Y:S01]  /*0270*/  ULEA UR5, UR6, UR5, 0x18 ;  /* 0x0000000506057291 */ /* 0x000fe2000f8ec0ff */
[----:B------:R-:W-:Y:S01]  /*0280*/  IMAD.SHL.U32 R0, R0, 0x20, RZ ;  /* 0x0000002000007824 */ /* 0x000fe200078e00ff */
[----:B------:R-:W-:-:S04]  /*0290*/  SHF.L.U32 R3, R6, R3, RZ ;  /* 0x0000000306037219 */ /* 0x000fc800000006ff */
[----:B------:R-:W-:-:S05]  /*02a0*/  LOP3.LUT R2, R3, R2, RZ, 0xfc, !PT ;  /* 0x0000000203027212 */ /* 0x000fca00078efcff */
[----:B------:R1:W-:Y:S04]  /*02b0*/  ATOMS.OR RZ, [UR5], R2 ;  /* 0x00000002ffff798c */ /* 0x0003e8000b000005 */
[----:B------:R1:W-:Y:S01]  /*02c0*/  STS [UR4], R0 ;  /* 0x00000000ff007988 */ /* 0x0003e20008000804 */
[----:B------:R-:W-:Y:S05]  /*02d0*/  BRA `(.L_x_2) ;  /* 0x0000000000107947 */ /* 0x000fea0003800000 */
.L_x_1:
[----:B------:R-:W-:Y:S01]  /*02e0*/  IMAD.MOV.U32 R0, RZ, RZ, -0x1 ;  /* 0xffffffffff007424 */ /* 0x000fe200078e00ff */
[----:B------:R-:W-:-:S04]  /*02f0*/  MOV R2, 0x320 ;  /* 0x0000032000027802 */ /* 0x000fc80000000f00 */
[----:B------:R1:W-:Y:S03]  /*0300*/  STS [UR4], R0 ;  /* 0x00000000ff007988 */ /* 0x0003e60008000804 */
[----:B-1----:R-:W-:Y:S05]  /*0310*/  CALL.REL.NOINC `($__internal_1_$__cuda_sm10x_tcgen05_guardrail_trap_phase_invalid_during_alloc) ;  /* 0x000000b000947944 */ /* 0x002fea0003c00000 */
.L_x_2:
[----:B------:R-:W-:Y:S05]  /*0320*/  WARPSYNC.ALL ;  /* 0x0000000000007948 */ /* 0x000fea0003800000 */
[----:B------:R-:W-:Y:S01]  /*0330*/  NOP ;  /* 0x0000000000007918 */ /* 0x000fe20000000000 */
.L_x_0:
[----:B------:R-:W2:Y:S01]  /*0340*/  LDC.64 R6, c[0x0][0x398] ;  /* 0x0000e600ff067b82 */ /* 0x000ea20000000a00 */
[----:B------:R-:W3:Y:S01]  /*0350*/  S2R R8, SR_CTAID.X ;  /* 0x0000000000087919 */ /* 0x000ee20000002500 */
[----:B------:R-:W-:Y:S01]  /*0360*/  UMOV UR10, 0x400 ;  /* 0x00000400000a7882 */ /* 0x000fe20000000000 */
[----:B------:R-:W4:Y:S01]  /*0370*/  LDCU.128 UR20, c[0x0][0x380] ;  /* 0x00007000ff1477ac */ /* 0x000f220008000c00 */
[C---:B------:R-:W-:Y:S02]  /*0380*/  LOP3.LUT R43, R4.reuse, 0x1f, RZ, 0xc0, !PT ;  /* 0x0000001f042b7812 */ /* 0x040fe400078ec0ff */
[----:B------:R-:W-:Y:S01]  /*0390*/  LOP3.LUT R68, R4, 0x60, RZ, 0xc0, !PT ;  /* 0x0000006004447812 */ /* 0x000fe200078ec0ff */
[----:B------:R-:W1:Y:S01]  /*03a0*/  LDCU UR9, c[0x0][0x3a4] ;  /* 0x00007480ff0977ac */ /* 0x000e620008000800 */
[----:B------:R-:W5:Y:S01]  /*03b0*/  S2UR UR4, SR_CgaCtaId ;  /* 0x00000000000479c3 */ /* 0x000f620000008800 */
[----:B------:R-:W1:Y:S01]  /*03c0*/  LDCU UR8, c[0x0][0x3b0] ;  /* 0x00007600ff0877ac */ /* 0x000e620008000800 */
[----:B------:R-:W1:Y:S06]  /*03d0*/  LDCU.64 UR16, c[0x0][0x358] ;  /* 0x00006b00ff1077ac */ /* 0x000e6c0008000a00 */
[----:B------:R-:W1:Y:S01]  /*03e0*/  LDC R42, c[0x0][0x3a0] ;  /* 0x0000e800ff2a7b82 */ /* 0x000e620000000800 */
[----:B------:R-:W-:Y:S01]  /*03f0*/  UMOV UR6, 0x1 ;  /* 0x0000000100067882 */ /* 0x000fe20000000000 */
[----:B-12---:R-:W-:Y:S01]  /*0400*/  VIADD R0, R7, 0x3f ;  /* 0x0000003f07007836 */ /* 0x006fe20000000000 */
[----:B------:R-:W-:-:S05]  /*0410*/  IABS R31, R7 ;  /* 0x00000007001f7213 */ /* 0x000fca0000000000 */
[----:B------:R-:W1:Y:S01]  /*0420*/  LDC.64 R82, c[0x0][0x3a8] ;  /* 0x0000ea00ff527b82 */ /* 0x000e620000000a00 */
[----:B------:R-:W-:Y:S02]  /*0430*/  IABS R27, R6 ;  /* 0x00000006001b7213 */ /* 0x000fe40000000000 */
[----:B------:R-:W-:Y:S01]  /*0440*/  SHF.R.S32.HI R3, RZ, 0x1f, R0 ;  /* 0x0000001fff037819 */ /* 0x000fe20000011400 */
[----:B-----5:R-:W-:-:S03]  /*0450*/  ULEA UR10, UR4, UR10, 0x18 ;  /* 0x0000000a040a7291 */ /* 0x020fc6000f8ec0ff */
[----:B------:R-:W-:Y:S02]  /*0460*/  LEA.HI R3, R3, R0, RZ, 0x6 ;  /* 0x0000000003037211 */ /* 0x000fe400078f30ff */
[----:B---3--:R-:W-:Y:S02]  /*0470*/  IABS R12, R8 ;  /* 0x00000008000c7213 */ /* 0x008fe40000000000 */
[----:B------:R-:W-:-:S05]  /*0480*/  SHF.R.S32.HI R3, RZ, 0x6, R3 ;  /* 0x00000006ff037819 */ /* 0x000fca0000011403 */
[----:B------:R-:W-:-:S05]  /*0490*/  IMAD.SHL.U32 R5, R3, 0x8, RZ ;  /* 0x0000000803057824 */ /* 0x000fca00078e00ff */
[-C--:B------:R-:W-:Y:S02]  /*04a0*/  IABS R9, R5.reuse ;  /* 0x0000000500097213 */ /* 0x080fe40000000000 */
[----:B------:R-:W-:Y:S01]  /*04b0*/  IABS R13, R5 ;  /* 0x00000005000d7213 */ /* 0x000fe20000000000 */
[----:B-1----:R-:W-:Y:S01]  /*04c0*/  IMAD R221, R43, R83, RZ ;  /* 0x000000532bdd7224 */ /* 0x002fe200078e02ff */
[----:B------:R-:W1:Y:S03]  /*04d0*/  I2F.RP R0, R9 ;  /* 0x0000000900007306 */ /* 0x000e660000209400 */
[----:B------:R-:W-:-:S05]  /*04e0*/  IMAD.SHL.U32 R73, R221, 0x4, RZ ;  /* 0x00000004dd497824 */ /* 0x000fca00078e00ff */
[----:B-1----:R-:W1:Y:S02]  /*04f0*/  MUFU.RCP R0, R0 ;  /* 0x0000000000007308 */ /* 0x002e640000001000 */
[----:B-1----:R-:W-:Y:S02]  /*0500*/  VIADD R2, R0, 0xffffffe ;  /* 0x0ffffffe00027836 */ /* 0x002fe40000000000 */
[----:B------:R-:W-:-:S04]  /*0510*/  IMAD.MOV R0, RZ, RZ, -R13 ;  /* 0x000000ffff007224 */ /* 0x000fc800078e0a0d */
[----:B------:R1:W2:Y:S02]  /*0520*/  F2I.FTZ.U32.TRUNC.NTZ R3, R2 ;  /* 0x0000000200037305 */ /* 0x0002a4000021f000 */
[----:B-1----:R-:W-:Y:S02]  /*0530*/  IMAD.MOV.U32 R2, RZ, RZ, RZ ;  /* 0x000000ffff027224 */ /* 0x002fe400078e00ff */
[----:B--2---:R-:W-:-:S04]  /*0540*/  IMAD.MOV R10, RZ, RZ, -R3 ;  /* 0x000000ffff0a7224 */ /* 0x004fc800078e0a03 */
[----:B------:R-:W-:Y:S02]  /*0550*/  IMAD R11, R10, R9, RZ ;  /* 0x000000090a0b7224 */ /* 0x000fe400078e02ff */
[----:B------:R-:W-:Y:S02]  /*0560*/  IMAD.MOV.U32 R10, RZ, RZ, R12 ;  /* 0x000000ffff0a7224 */ /* 0x000fe400078e000c */
[----:B------:R-:W-:-:S06]  /*0570*/  IMAD.HI.U32 R3, R3, R11, R2 ;  /* 0x0000000b03037227 */ /* 0x000fcc00078e0002 */
[----:B------:R-:W-:-:S04]  /*0580*/  IMAD.HI.U32 R3, R3, R10, RZ ;  /* 0x0000000a03037227 */ /* 0x000fc800078e00ff */
[----:B------:R-:W-:Y:S01]  /*0590*/  IMAD R0, R3, R0, R10 ;  /* 0x0000000003007224 */ /* 0x000fe200078e020a */
[----:B------:R-:W-:Y:S04]  /*05a0*/  BAR.SYNC.DEFER_BLOCKING 0x0 ;  /* 0x0000000000007b1d */ /* 0x000fe80000010000 */
[----:B------:R-:W-:-:S13]  /*05b0*/  ISETP.GT.U32.AND P1, PT, R9, R0, PT ;  /* 0x000000000900720c */ /* 0x000fda0003f24070 */
[----:B------:R-:W-:Y:S02]  /*05c0*/  @!P1 IMAD.IADD R0, R0, 0x1, -R9 ;  /* 0x0000000100009824 */ /* 0x000fe400078e0a09 */
[----:B------:R-:W-:Y:S01]  /*05d0*/  @!P1 VIADD R3, R3, 0x1 ;  /* 0x0000000103039836 */ /* 0x000fe20000000000 */
[----:B------:R-:W-:Y:S02]  /*05e0*/  ISETP.NE.AND P1, PT, R5, RZ, PT ;  /* 0x000000ff0500720c */ /* 0x000fe40003f25270 */
[----:B------:R-:W-:Y:S02]  /*05f0*/  ISETP.GE.U32.AND P0, PT, R0, R9, PT ;  /* 0x000000090000720c */ /* 0x000fe40003f06070 */
[----:B------:R-:W-:-:S04]  /*0600*/  LOP3.LUT R0, R8, R5, RZ, 0x3c, !PT ;  /* 0x0000000508007212 */ /* 0x000fc800078e3cff */
[----:B------:R-:W-:Y:S01]  /*0610*/  ISETP.GE.AND P2, PT, R0, RZ, PT ;  /* 0x000000ff0000720c */ /* 0x000fe20003f46270 */
[----:B------:R-:W-:-:S06]  /*0620*/  VIADD R0, R6, 0xff ;  /* 0x000000ff06007836 */ /* 0x000fcc0000000000 */
[----:B------:R-:W-:-:S05]  /*0630*/  @P0 VIADD R3, R3, 0x1 ;  /* 0x0000000103030836 */ /* 0x000fca0000000000 */
[----:B------:R-:W-:Y:S02]  /*0640*/  MOV R2, R3 ;  /* 0x0000000300027202 */ /* 0x000fe40000000f00 */
[----:B------:R-:W-:-:S03]  /*0650*/  SHF.R.S32.HI R3, RZ, 0x1f, R0 ;  /* 0x0000001fff037819 */ /* 0x000fc60000011400 */
[----:B------:R-:W-:Y:S01]  /*0660*/  @!P2 IMAD.MOV R2, RZ, RZ, -R2 ;  /* 0x000000ffff02a224 */ /* 0x000fe200078e0a02 */
[----:B------:R-:W-:Y:S02]  /*0670*/  @!P1 LOP3.LUT R2, RZ, R5, RZ, 0x33, !PT ;  /* 0x00000005ff029212 */ /* 0x000fe400078e33ff */
[----:B------:R-:W-:-:S03]  /*0680*/  LEA.HI R3, R3, R0, RZ, 0x8 ;  /* 0x0000000003037211 */ /* 0x000fc600078f40ff */
[----:B------:R-:W-:Y:S02]  /*0690*/  IMAD.SHL.U32 R18, R2, 0x8, RZ ;  /* 0x0000000802127824 */ /* 0x000fe400078e00ff */
[----:B------:R-:W-:-:S03]  /*06a0*/  IMAD.MOV R2, RZ, RZ, -R2 ;  /* 0x000000ffff027224 */ /* 0x000fc600078e0a02 */
[----:B------:R-:W-:Y:S01]  /*06b0*/  LEA.HI.SX32 R3, R3, -R18, 0x18 ;  /* 0x8000001203037211 */ /* 0x000fe200078fc2ff */
[----:B------:R-:W-:Y:S02]  /*06c0*/  IMAD R15, R5, R2, R8 ;  /* 0x00000002050f7224 */ /* 0x000fe400078e0208 */
[----:B------:R-:W-:Y:S01]  /*06d0*/  IMAD.MOV.U32 R2, RZ, RZ, RZ ;  /* 0x000000ffff027224 */ /* 0x000fe200078e00ff */
[----:B------:R-:W-:Y:S02]  /*06e0*/  VIMNMX R12, PT, PT, R3, 0x8, PT ;  /* 0x00000008030c7848 */ /* 0x000fe40003fe0100 */
[----:B------:R-:W-:Y:S02]  /*06f0*/  IABS R11, R15 ;  /* 0x0000000f000b7213 */ /* 0x000fe40000000000 */
[----:B------:R-:W-:-:S04]  /*0700*/  IABS R9, R12 ;  /* 0x0000000c00097213 */ /* 0x000fc80000000000 */
[----:B------:R-:W1:Y:S08]  /*0710*/  I2F.RP R0, R9 ;  /* 0x0000000900007306 */ /* 0x000e700000209400 */
[----:B-1----:R-:W1:Y:S02]  /*0720*/  MUFU.RCP R0, R0 ;  /* 0x0000000000007308 */ /* 0x002e640000001000 */
[----:B-1----:R-:W-:Y:S01]  /*0730*/  VIADD R3, R0, 0xffffffe ;  /* 0x0ffffffe00037836 */ /* 0x002fe20000000000 */
[----:B------:R-:W-:-:S05]  /*0740*/  IABS R0, R12 ;  /* 0x0000000c00007213 */ /* 0x000fca0000000000 */
[----:B------:R-:W1:Y:S01]  /*0750*/  F2I.FTZ.U32.TRUNC.NTZ R3, R3 ;  /* 0x0000000300037305 */ /* 0x000e62000021f000 */
[----:B------:R-:W-:Y:S02]  /*0760*/  IMAD.MOV R0, RZ, RZ, -R0 ;  /* 0x000000ffff007224 */ /* 0x000fe400078e0a00 */
[----:B-1----:R-:W-:-:S04]  /*0770*/  IMAD.MOV R10, RZ, RZ, -R3 ;  /* 0x000000ffff0a7224 */ /* 0x002fc800078e0a03 */
[----:B------:R-:W-:Y:S01]  /*0780*/  IMAD R5, R10, R9, RZ ;  /* 0x000000090a057224 */ /* 0x000fe200078e02ff */
[----:B------:R-:W-:-:S03]  /*0790*/  SHF.R.U32.HI R10, RZ, 0x5, R4 ;  /* 0x00000005ff0a7819 */ /* 0x000fc60000011604 */
[----:B------:R-:W-:Y:S01]  /*07a0*/  IMAD.HI.U32 R2, R3, R5, R2 ;  /* 0x0000000503027227 */ /* 0x000fe200078e0002 */
[----:B------:R-:W-:Y:S01]  /*07b0*/  R2UR UR7, R10 ;  /* 0x000000000a0772ca */ /* 0x000fe200000e0000 */
[----:B------:R-:W1:Y:S04]  /*07c0*/  I2F.RP R5, R31 ;  /* 0x0000001f00057306 */ /* 0x000e680000209400 */
[----:B------:R-:W-:-:S04]  /*07d0*/  IMAD.HI.U32 R2, R2, R11, RZ ;  /* 0x0000000b02027227 */ /* 0x000fc800078e00ff */
[----:B------:R-:W-:Y:S01]  /*07e0*/  IMAD R0, R2, R0, R11 ;  /* 0x0000000002007224 */ /* 0x000fe200078e020b */
[----:B------:R-:W2:Y:S04]  /*07f0*/  I2F.RP R3, R27 ;  /* 0x0000001b00037306 */ /* 0x000ea80000209400 */
[----:B------:R-:W-:-:S04]  /*0800*/  ISETP.GT.U32.AND P1, PT, R9, R0, PT ;  /* 0x000000000900720c */ /* 0x000fc80003f24070 */
[----:B-1----:R-:W1:Y:S08]  /*0810*/  MUFU.RCP R5, R5 ;  /* 0x0000000500057308 */ /* 0x002e700000001000 */
[----:B--2---:R-:W2:Y:S01]  /*0820*/  MUFU.RCP R3, R3 ;  /* 0x0000000300037308 */ /* 0x004ea20000001000 */
[----:B------:R-:W-:Y:S02]  /*0830*/  @!P1 IMAD.IADD R0, R0, 0x1, -R9 ;  /* 0x0000000100009824 */ /* 0x000fe400078e0a09 */
[----:B------:R-:W-:Y:S01]  /*0840*/  @!P1 VIADD R2, R2, 0x1 ;  /* 0x0000000102029836 */ /* 0x000fe20000000000 */
[----:B------:R-:W-:-:S02]  /*0850*/  ISETP.NE.AND P1, PT, R12, RZ, PT ;  /* 0x000000ff0c00720c */ /* 0x000fc40003f25270 */
[----:B------:R-:W-:Y:S02]  /*0860*/  ISETP.GE.U32.AND P0, PT, R0, R9, PT ;  /* 0x000000090000720c */ /* 0x000fe40003f06070 */
[----:B------:R-:W-:Y:S01]  /*0870*/  LOP3.LUT R0, R15, R12, RZ, 0x3c, !PT ;  /* 0x0000000c0f007212 */ /* 0x000fe200078e3cff */
[----:B-1----:R-:W-:Y:S01]  /*0880*/  VIADD R8, R5, 0xffffffe ;  /* 0x0ffffffe05087836 */ /* 0x002fe20000000000 */
[----:B------:R-:W-:Y:S02]  /*0890*/  SHF.R.U32.HI R5, RZ, 0x5, R4 ;  /* 0x00000005ff057819 */ /* 0x000fe40000011604 */
[----:B------:R-:W-:Y:S01]  /*08a0*/  ISETP.GE.AND P2, PT, R0, RZ, PT ;  /* 0x000000ff0000720c */ /* 0x000fe20003f46270 */
[----:B------:R-:W1:Y:S01]  /*08b0*/  F2I.FTZ.U32.TRUNC.NTZ R9, R8 ;  /* 0x0000000800097305 */ /* 0x000e62000021f000 */
[----:B------:R-:W-:-:S05]  /*08c0*/  SGXT.U32 R5, R5, 0x2 ;  /* 0x000000020505781a */ /* 0x000fca0000000000 */
[----:B------:R-:W-:-:S04]  /*08d0*/  @P0 VIADD R2, R2, 0x1 ;  /* 0x0000000102020836 */ /* 0x000fc80000000000 */
[----:B------:R-:W-:Y:S02]  /*08e0*/  IMAD.MOV.U32 R11, RZ, RZ, R2 ;  /* 0x000000ffff0b7224 */ /* 0x000fe400078e0002 */
[----:B--2---:R-:W-:Y:S02]  /*08f0*/  VIADD R2, R3, 0xffffffe ;  /* 0x0ffffffe03027836 */ /* 0x004fe40000000000 */
[----:B------:R-:W-:Y:S01]  /*0900*/  @!P2 IMAD.MOV R11, RZ, RZ, -R11 ;  /* 0x000000ffff0ba224 */ /* 0x000fe200078e0a0b */
[----:B------:R-:W-:Y:S01]  /*0910*/  @!P1 LOP3.LUT R11, RZ, R12, RZ, 0x33, !PT ;  /* 0x0000000cff0b9212 */ /* 0x000fe200078e33ff */
[----:B------:R2:W3:Y:S01]  /*0920*/  F2I.FTZ.U32.TRUNC.NTZ R3, R2 ;  /* 0x0000000200037305 */ /* 0x0004e2000021f000 */
[----:B-1----:R-:W-:-:S03]  /*0930*/  IMAD.MOV R8, RZ, RZ, -R9 ;  /* 0x000000ffff087224 */ /* 0x002fc600078e0a09 */
[C---:B------:R-:W-:Y:S01]  /*0940*/  IMAD.SHL.U32 R0, R11.reuse, 0x40, RZ ;  /* 0x000000400b007824 */ /* 0x040fe200078e00ff */
[----:B------:R-:W-:Y:S01]  /*0950*/  IADD3 R11, PT, PT, -R11, RZ, RZ ;  /* 0x000000ff0b0b7210 */ /* 0x000fe20007ffe1ff */
[----:B------:R-:W-:Y:S02]  /*0960*/  IMAD R13, R8, R31, RZ ;  /* 0x0000001f080d7224 */ /* 0x000fe400078e02ff */
[----:B------:R-:W-:Y:S01]  /*0970*/  IMAD.MOV.U32 R8, RZ, RZ, RZ ;  /* 0x000000ffff087224 */ /* 0x000fe200078e00ff */
[----:B------:R-:W-:Y:S01]  /*0980*/  LOP3.LUT R10, R0, R5, RZ, 0xfc, !PT ;  /* 0x00000005000a7212 */ /* 0x000fe200078efcff */
[----:B--2---:R-:W-:Y:S02]  /*0990*/  IMAD.MOV.U32 R2, RZ, RZ, RZ ;  /* 0x000000ffff027224 */ /* 0x004fe400078e00ff */
[----:B------:R-:W-:Y:S01]  /*09a0*/  IMAD.HI.U32 R9, R9, R13, R8 ;  /* 0x0000000d09097227 */ /* 0x000fe200078e0008 */
[----:B------:R-:W-:Y:S02]  /*09b0*/  LOP3.LUT R24, R10, 0x3c, RZ, 0xfc, !PT ;  /* 0x0000003c0a187812 */ /* 0x000fe400078efcff */
[----:B------:R-:W-:Y:S01]  /*09c0*/  IABS R14, R10 ;  /* 0x0000000a000e7213 */ /* 0x000fe20000000000 */
[----:B---3--:R-:W-:Y:S01]  /*09d0*/  IMAD.MOV R8, RZ, RZ, -R3 ;  /* 0x000000ffff087224 */ /* 0x008fe200078e0a03 */
[----:B------:R-:W-:Y:S01]  /*09e0*/  IABS R26, R24 ;  /* 0x00000018001a7213 */ /* 0x000fe20000000000 */
[----:B------:R-:W-:Y:S01]  /*09f0*/  IMAD R5, R12, R11, R15 ;  /* 0x0000000b0c057224 */ /* 0x000fe200078e020f */
[----:B------:R-:W-:Y:S01]  /*0a00*/  LOP3.LUT R15, R10, 0x4, RZ, 0xfc, !PT ;  /* 0x000000040a0f7812 */ /* 0x000fe200078efcff */
[----:B------:R-:W-:Y:S01]  /*0a10*/  IMAD R13, R8, R27, RZ ;  /* 0x0000001b080d7224 */ /* 0x000fe200078e02ff */
[----:B------:R-:W-:Y:S01]  /*0a20*/  LOP3.LUT R19, R10, 0xc, RZ, 0xfc, !PT ;  /* 0x0000000c0a137812 */ /* 0x000fe200078efcff */
[----:B------:R-:W-:Y:S01]  /*0a30*/  IMAD.HI.U32 R11, R9, R14, RZ ;  /* 0x0000000e090b7227 */ /* 0x000fe200078e00ff */
[----:B------:R-:W-:-:S02]  /*0a40*/  IABS R16, R15 ;  /* 0x0000000f00107213 */ /* 0x000fc40000000000 */
[C---:B------:R-:W-:Y:S01]  /*0a50*/  LOP3.LUT R21, R10.reuse, 0x10, RZ, 0xfc, !PT ;  /* 0x000000100a157812 */ /* 0x040fe200078efcff */
[----:B------:R-:W-:Y:S01]  /*0a60*/  IMAD.HI.U32 R8, R3, R13, R2 ;  /* 0x0000000d03087227 */ /* 0x000fe200078e0002 */
[C---:B------:R-:W-:Y:S02]  /*0a70*/  LOP3.LUT R13, R10.reuse, 0x8, RZ, 0xfc, !PT ;  /* 0x000000080a0d7812 */ /* 0x040fe400078efcff */
[C---:B------:R-:W-:Y:S01]  /*0a80*/  LOP3.LUT R23, R10.reuse, 0x14, RZ, 0xfc, !PT ;  /* 0x000000140a177812 */ /* 0x040fe200078efcff */
[----:B------:R-:W-:Y:S01]  /*0a90*/  IMAD.HI.U32 R3, R9, R26, RZ ;  /* 0x0000001a09037227 */ /* 0x000fe200078e00ff */
[----:B------:R-:W-:Y:S02]  /*0aa0*/  LOP3.LUT R34, R10, 0x18, RZ, 0xfc, !PT ;  /* 0x000000180a227812 */ /* 0x000fe400078efcff */
[----:B------:R-:W-:Y:S01]  /*0ab0*/  ISETP.GE.AND P5, PT, R13, RZ, PT ;  /* 0x000000ff0d00720c */ /* 0x000fe20003fa6270 */
[----:B------:R-:W-:Y:S01]  /*0ac0*/  IMAD.MOV R11, RZ, RZ, -R11 ;  /* 0x000000ffff0b7224 */ /* 0x000fe200078e0a0b */
[----:B------:R-:W-:Y:S01]  /*0ad0*/  IABS R20, R23 ;  /* 0x0000001700147213 */ /* 0x000fe20000000000 */
[----:B------:R-:W-:Y:S01]  /*0ae0*/  IMAD.IADD R2, R18, 0x1, R5 ;  /* 0x0000000112027824 */ /* 0x000fe200078e0205 */
[----:B------:R-:W-:Y:S01]  /*0af0*/  IABS R18, R21 ;  /* 0x0000001500127213 */ /* 0x000fe20000000000 */
[----:B------:R-:W-:Y:S01]  /*0b00*/  IMAD.MOV R5, RZ, RZ, -R3 ;  /* 0x000000ffff057224 */ /* 0x000fe200078e0a03 */
[----:B------:R-:W-:Y:S01]  /*0b10*/  IABS R22, R34 ;  /* 0x0000002200167213 */ /* 0x000fe20000000000 */
[----:B------:R-:W-:Y:S01]  /*0b20*/  IMAD R3, R31, R11, R14 ;  /* 0x0000000b1f037224 */ /* 0x000fe200078e020e */
[----:B------:R-:W-:Y:S01]  /*0b30*/  IABS R14, R13 ;  /* 0x0000000d000e7213 */ /* 0x000fe20000000000 */
[----:B------:R-:W-:Y:S01]  /*0b40*/  IMAD.HI.U32 R12, R9, R16, RZ ;  /* 0x00000010090c7227 */ /* 0x000fe200078e00ff */
[----:B------:R-:W-:-:S02]  /*0b50*/  ISETP.GE.AND P1, PT, R15, RZ, PT ;  /* 0x000000ff0f00720c */ /* 0x000fc40003f26270 */
[C---:B------:R-:W-:Y:S01]  /*0b60*/  ISETP.GT.U32.AND P0, PT, R31.reuse, R3, PT ;  /* 0x000000031f00720c */ /* 0x040fe20003f04070 */
[----:B------:R-:W-:Y:S01]  /*0b70*/  IMAD.MOV R12, RZ, RZ, -R12 ;  /* 0x000000ffff0c7224 */ /* 0x000fe200078e0a0c */
[C---:B------:R-:W-:Y:S01]  /*0b80*/  LOP3.LUT R35, R10.reuse, 0x1c, RZ, 0xfc, !PT ;  /* 0x0000001c0a237812 */ /* 0x040fe200078efcff */
[----:B------:R-:W-:Y:S01]  /*0b90*/  IMAD R26, R31, R5, R26 ;  /* 0x000000051f1a7224 */ /* 0x000fe200078e021a */
[C---:B------:R-:W-:Y:S01]  /*0ba0*/  LOP3.LUT R36, R10.reuse, 0x20, RZ, 0xfc, !PT ;  /* 0x000000200a247812 */ /* 0x040fe200078efcff */
[----:B------:R-:W-:Y:S01]  /*0bb0*/  IMAD.HI.U32 R5, R9, R14, RZ ;  /* 0x0000000e09057227 */ /* 0x000fe200078e00ff */
[C---:B------:R-:W-:Y:S02]  /*0bc0*/  LOP3.LUT R37, R10.reuse, 0x24, RZ, 0xfc, !PT ;  /* 0x000000240a257812 */ /* 0x040fe400078efcff */
[C---:B------:R-:W-:Y:S01]  /*0bd0*/  ISETP.GT.U32.AND P2, PT, R31.reuse, R26, PT ;  /* 0x0000001a1f00720c */ /* 0x040fe20003f44070 */
[----:B------:R-:W-:Y:S01]  /*0be0*/  IMAD R12, R31, R12, R16 ;  /* 0x0000000c1f0c7224 */ /* 0x000fe200078e0210 */
[----:B------:R-:W-:Y:S01]  /*0bf0*/  IABS R16, R19 ;  /* 0x0000001300107213 */ /* 0x000fe20000000000 */
[----:B------:R-:W-:Y:S01]  /*0c00*/  IMAD.MOV R5, RZ, RZ, -R5 ;  /* 0x000000ffff057224 */ /* 0x000fe200078e0a05 */
[C---:B------:R-:W-:Y:S01]  /*0c10*/  LOP3.LUT R38, R10.reuse, 0x28, RZ, 0xfc, !PT ;  /* 0x000000280a267812 */ /* 0x040fe200078efcff */
[----:B------:R-:W-:Y:S01]  /*0c20*/  @!P0 IMAD.IADD R3, R3, 0x1, -R31 ;  /* 0x0000000103038824 */ /* 0x000fe200078e0a1f */
[C---:B------:R-:W-:Y:S01]  /*0c30*/  ISETP.GT.U32.AND P6, PT, R31.reuse, R12, PT ;  /* 0x0000000c1f00720c */ /* 0x040fe20003fc4070 */
[----:B------:R-:W-:Y:S01]  /*0c40*/  IMAD R13, R31, R5, R14 ;  /* 0x000000051f0d7224 */ /* 0x000fe200078e020e */
[----:B------:R-:W-:Y:S01]  /*0c50*/  ISETP.GE.AND P0, PT, R10, RZ, PT ;  /* 0x000000ff0a00720c */ /* 0x000fe20003f06270 */
[----:B------:R-:W-:Y:S01]  /*0c60*/  IMAD.HI.U32 R5, R9, R16, RZ ;  /* 0x0000001009057227 */ /* 0x000fe200078e00ff */
[----:B------:R-:W-:-:S02]  /*0c70*/  ISETP.GT.U32.AND P4, PT, R31, R3, PT ;  /* 0x000000031f00720c */ /* 0x000fc40003f84070 */
[----:B------:R-:W-:Y:S01]  /*0c80*/  ISETP.GT.U32.AND P3, PT, R31, R13, PT ;  /* 0x0000000d1f00720c */ /* 0x000fe20003f64070 */
[C---:B------:R-:W-:Y:S01]  /*0c90*/  IMAD.HI.U32 R11, R9.reuse, R18, RZ ;  /* 0x00000012090b7227 */ /* 0x040fe200078e00ff */
[C---:B------:R-:W-:Y:S02]  /*0ca0*/  LOP3.LUT R39, R10.reuse, 0x2c, RZ, 0xfc, !PT ;  /* 0x0000002c0a277812 */ /* 0x040fe400078efcff */
[C---:B------:R-:W-:Y:S01]  /*0cb0*/  LOP3.LUT R40, R10.reuse, 0x30, RZ, 0xfc, !PT ;  /* 0x000000300a287812 */ /* 0x040fe200078efcff */
[C---:B------:R-:W-:Y:S01]  /*0cc0*/  IMAD.HI.U32 R14, R9.reuse, R20, RZ ;  /* 0x00000014090e7227 */ /* 0x040fe200078e00ff */
[C---:B------:R-:W-:Y:S02]  /*0cd0*/  LOP3.LUT R41, R10.reuse, 0x34, RZ, 0xfc, !PT ;  /* 0x000000340a297812 */ /* 0x040fe400078efcff */
[----:B------:R-:W-:Y:S01]  /*0ce0*/  LOP3.LUT R33, R10, 0x38, RZ, 0xfc, !PT ;  /* 0x000000380a217812 */ /* 0x000fe200078efcff */
[----:B------:R-:W-:Y:S01]  /*0cf0*/  IMAD.MOV R5, RZ, RZ, -R5 ;  /* 0x000000ffff057224 */ /* 0x000fe200078e0a05 */
[----:B------:R-:W-:Y:S01]  /*0d00*/  IABS R28, R40 ;  /* 0x00000028001c7213 */ /* 0x000fe20000000000 */
[----:B------:R-:W-:Y:S01]  /*0d10*/  IMAD.HI.U32 R15, R9, R22, RZ ;  /* 0x00000016090f7227 */ /* 0x000fe200078e00ff */
[----:B------:R-:W-:-:S02]  /*0d20*/  IABS R30, R41 ;  /* 0x00000029001e7213 */ /* 0x000fc40000000000 */
[----:B------:R-:W-:Y:S01]  /*0d30*/  @!P3 IADD3 R13, PT, PT, R13, -R31, RZ ;  /* 0x8000001f0d0db210 */ /* 0x000fe20007ffe0ff */
[----:B------:R-:W-:Y:S01]  /*0d40*/  IMAD.MOV R11, RZ, RZ, -R11 ;  /* 0x000000ffff0b7224 */ /* 0x000fe200078e0a0b */
[----:B------:R-:W-:Y:S01]  /*0d50*/  IABS R32, R33 ;  /* 0x0000002100207213 */ /* 0x000fe20000000000 */
[----:B------:R-:W-:Y:S02]  /*0d60*/  IMAD.MOV R17, RZ, RZ, -R14 ;  /* 0x000000ffff117224 */ /* 0x000fe400078e0a0e */
[----:B------:R-:W-:Y:S02]  /*0d70*/  @!P2 IMAD.IADD R26, R26, 0x1, -R31 ;  /* 0x000000011a1aa824 */ /* 0x000fe400078e0a1f */
[C---:B------:R-:W-:Y:S02]  /*0d80*/  IMAD R14, R31.reuse, R5, R16 ;  /* 0x000000051f0e7224 */ /* 0x040fe400078e0210 */
[----:B------:R-:W-:Y:S01]  /*0d90*/  IMAD.MOV R5, RZ, RZ, -R15 ;  /* 0x000000ffff057224 */ /* 0x000fe200078e0a0f */
[C---:B------:R-:W-:Y:S01]  /*0da0*/  ISETP.GT.U32.AND P2, PT, R31.reuse, R26, PT ;  /* 0x0000001a1f00720c */ /* 0x040fe20003f44070 */
[C---:B------:R-:W-:Y:S01]  /*0db0*/  IMAD R15, R31.reuse, R11, R18 ;  /* 0x0000000b1f0f7224 */ /* 0x040fe200078e0212 */
[----:B------:R-:W-:Y:S01]  /*0dc0*/  IABS R18, R35 ;  /* 0x0000002300127213 */ /* 0x000fe20000000000 */
[----:B------:R-:W-:Y:S01]  /*0dd0*/  IMAD R16, R31, R17, R20 ;  /* 0x000000111f107224 */ /* 0x000fe200078e0214 */
[----:B------:R-:W-:Y:S01]  /*0de0*/  IABS R20, R36 ;  /* 0x0000002400147213 */ /* 0x000fe20000000000 */
[--C-:B------:R-:W-:Y:S01]  /*0df0*/  @!P4 IMAD.IADD R3, R3, 0x1, -R31.reuse ;  /* 0x000000010303c824 */ /* 0x100fe200078e0a1f */
[C---:B------:R-:W-:Y:S01]  /*0e00*/  ISETP.GT.U32.AND P4, PT, R31.reuse, R15, PT ;  /* 0x0000000f1f00720c */ /* 0x040fe20003f84070 */
[----:B------:R-:W-:Y:S01]  /*0e10*/  @!P6 IMAD.IADD R12, R12, 0x1, -R31 ;  /* 0x000000010c0ce824 */ /* 0x000fe200078e0a1f */
[C---:B------:R-:W-:Y:S01]  /*0e20*/  ISETP.GT.U32.AND P6, PT, R31.reuse, R16, PT ;  /* 0x000000101f00720c */ /* 0x040fe20003fc4070 */
[----:B------:R-:W-:Y:S01]  /*0e30*/  IMAD R17, R31, R5, R22 ;  /* 0x000000051f117224 */ /* 0x000fe200078e0216 */
[----:B------:R-:W-:Y:S01]  /*0e40*/  IABS R22, R37 ;  /* 0x0000002500167213 */ /* 0x000fe20000000000 */
[----:B------:R-:W-:Y:S01]  /*0e50*/  IMAD.HI.U32 R5, R9, R18, RZ ;  /* 0x0000001209057227 */ /* 0x000fe200078e00ff */
[----:B------:R-:W-:-:S03]  /*0e60*/  ISETP.GT.U32.AND P3, PT, R31, R12, PT ;  /* 0x0000000c1f00720c */ /* 0x000fc60003f64070 */
[----:B------:R-:W-:Y:S01]  /*0e70*/  @!P2 IMAD.IADD R26, R26, 0x1, -R31 ;  /* 0x000000011a1aa824 */ /* 0x000fe200078e0a1f */
[----:B------:R-:W-:Y:S01]  /*0e80*/  ISETP.GT.U32.AND P2, PT, R31, R14, PT ;  /* 0x0000000e1f00720c */ /* 0x000fe20003f44070 */
[----:B------:R-:W-:Y:S02]  /*0e90*/  IMAD.MOV R5, RZ, RZ, -R5 ;  /* 0x000000ffff057224 */ /* 0x000fe400078e0a05 */
[--C-:B------:R-:W-:Y:S02]  /*0ea0*/  @!P4 IMAD.IADD R15, R15, 0x1, -R31.reuse ;  /* 0x000000010f0fc824 */ /* 0x100fe400078e0a1f */
[----:B------:R-:W-:Y:S02]  /*0eb0*/  @!P6 IMAD.IADD R16, R16, 0x1, -R31 ;  /* 0x000000011010e824 */ /* 0x000fe400078e0a1f */
[C---:B------:R-:W-:Y:S01]  /*0ec0*/  IMAD R18, R31.reuse, R5, R18 ;  /* 0x000000051f127224 */ /* 0x040fe200078e0212 */
[----:B------:R-:W-:Y:S01]  /*0ed0*/  ISETP.GT.U32.AND P6, PT, R31, R15, PT ;  /* 0x0000000f1f00720c */ /* 0x000fe20003fc4070 */
[----:B------:R-:W-:-:S02]  /*0ee0*/  IMAD.MOV.U32 R11, RZ, RZ, R3 ;  /* 0x000000ffff0b7224 */ /* 0x000fc400078e0003 */
[----:B------:R-:W-:-:S04]  /*0ef0*/  IMAD.HI.U32 R3, R9, R20, RZ ;  /* 0x0000001409037227 */ /* 0x000fc800078e00ff */
[----:B------:R-:W-:Y:S01]  /*0f00*/  @!P2 IMAD.IADD R14, R14, 0x1, -R31 ;  /* 0x000000010e0ea824 */ /* 0x000fe200078e0a1f */
[----:B------:R-:W-:Y:S01]  /*0f10*/  ISETP.GT.U32.AND P2, PT, R31, R13, PT ;  /* 0x0000000d1f00720c */ /* 0x000fe20003f44070 */
[----:B------:R-:W-:Y:S02]  /*0f20*/  IMAD.MOV R3, RZ, RZ, -R3 ;  /* 0x000000ffff037224 */ /* 0x000fe400078e0a03 */
[----:B------:R-:W-:Y:S01]  /*0f30*/  IMAD.HI.U32 R5, R9, R22, RZ ;  /* 0x0000001609057227 */ /* 0x000fe200078e00ff */
[----:B------:R-:W-:-:S03]  /*0f40*/  ISETP.GT.U32.AND P4, PT, R31, R14, PT ;  /* 0x0000000e1f00720c */ /* 0x000fc60003f84070 */
[--C-:B------:R-:W-:Y:S01]  /*0f50*/  @!P6 IMAD.IADD R15, R15, 0x1, -R31.reuse ;  /* 0x000000010f0fe824 */ /* 0x100fe200078e0a1f */
[C---:B------:R-:W-:Y:S01]  /*0f60*/  ISETP.GT.U32.AND P6, PT, R31.reuse, R18, PT ;  /* 0x000000121f00720c */ /* 0x040fe20003fc4070 */
[----:B------:R-:W-:Y:S01]  /*0f70*/  @!P3 IMAD.IADD R12, R12, 0x1, -R31 ;  /* 0x000000010c0cb824 */ /* 0x000fe200078e0a1f */
[----:B------:R-:W-:Y:S01]  /*0f80*/  ISETP.GT.U32.AND P3, PT, R31, R17, PT ;  /* 0x000000111f00720c */ /* 0x000fe20003f64070 */
[----:B------:R-:W-:Y:S02]  /*0f90*/  IMAD.MOV R5, RZ, RZ, -R5 ;  /* 0x000000ffff057224 */ /* 0x000fe400078e0a05 */
[----:B------:R-:W-:Y:S01]  /*0fa0*/  @!P2 IMAD.IADD R13, R13, 0x1, -R31 ;  /* 0x000000010d0da824 */ /* 0x000fe200078e0a1f */
[----:B------:R-:W-:Y:S01]  /*0fb0*/  ISETP.GE.AND P2, PT, R19, RZ, PT ;  /* 0x000000ff1300720c */ /* 0x000fe20003f46270 */
[C---:B------:R-:W-:Y:S02]  /*0fc0*/  IMAD R19, R31.reuse, R3, R20 ;  /* 0x000000031f137224 */ /* 0x040fe400078e0214 */
[C---:B------:R-:W-:Y:S01]  /*0fd0*/  IMAD R20, R31.reuse, R5, R22 ;  /* 0x000000051f147224 */ /* 0x040fe200078e0216 */
[----:B------:R-:W-:Y:S01]  /*0fe0*/  IABS R22, R38 ;  /* 0x0000002600167213 */ /* 0x000fe20000000000 */
[----:B------:R-:W-:Y:S01]  /*0ff0*/  @!P0 IMAD.MOV R11, RZ, RZ, -R11 ;  /* 0x000000ffff0b8224 */ /* 0x000fe200078e0a0b */
[C---:B------:R-:W-:Y:S01]  /*1000*/  ISETP.GT.U32.AND P0, PT, R31.reuse, R16, PT ;  /* 0x000000101f00720c */ /* 0x040fe20003f04070 */
[----:B------:R-:W-:Y:S01]  /*1010*/  @!P6 IMAD.IADD R18, R18, 0x1, -R31 ;  /* 0x000000011212e824 */ /* 0x000fe200078e0a1f */
[----:B------:R-:W-:Y:S01]  /*1020*/  ISETP.GT.U32.AND P6, PT, R31, R19, PT ;  /* 0x000000131f00720c */ /* 0x000fe20003fc4070 */
[----:B------:R-:W-:-:S04]  /*1030*/  IMAD.HI.U32 R3, R9, R22, RZ ;  /* 0x0000001609037227 */ /* 0x000fc800078e00ff */
[----:B------:R-:W-:Y:S01]  /*1040*/  @!P3 IMAD.IADD R17, R17, 0x1, -R31 ;  /* 0x000000011111b824 */ /* 0x000fe200078e0a1f */
[----:B------:R-:W-:Y:S01]  /*1050*/  ISETP.GE.AND P3, PT, R24, RZ, PT ;  /* 0x000000ff1800720c */ /* 0x000fe20003f66270 */
[----:B------:R-:W-:Y:S01]  /*1060*/  IMAD.MOV R3, RZ, RZ, -R3 ;  /* 0x000000ffff037224 */ /* 0x000fe200078e0a03 */
[----:B------:R-:W-:Y:S01]  /*1070*/  IABS R24, R39 ;  /* 0x0000002700187213 */ /* 0x000fe20000000000 */
[----:B------:R-:W-:Y:S01]  /*1080*/  @!P1 IMAD.MOV R12, RZ, RZ, -R12 ;  /* 0x000000ffff0c9224 */ /* 0x000fe200078e0a0c */
[C---:B------:R-:W-:Y:S01]  /*1090*/  ISETP.GT.U32.AND P1, PT, R31.reuse, R18, PT ;  /* 0x000000121f00720c */ /* 0x040fe20003f24070 */
[----:B------:R-:W-:Y:S02]  /*10a0*/  IMAD R10, R31, R3, R22 ;  /* 0x000000031f0a7224 */ /* 0x000fe400078e0216 */
[----:B------:R-:W-:Y:S01]  /*10b0*/  @!P6 IMAD.IADD R19, R19, 0x1, -R31 ;  /* 0x000000011313e824 */ /* 0x000fe200078e0a1f */
[----:B------:R-:W-:Y:S01]  /*10c0*/  ISETP.GT.U32.AND P6, PT, R31, R20, PT ;  /* 0x000000141f00720c */ /* 0x000fe20003fc4070 */
[----:B------:R-:W-:-:S04]  /*10d0*/  IMAD.HI.U32 R5, R9, R24, RZ ;  /* 0x0000001809057227 */ /* 0x000fc800078e00ff */
[----:B------:R-:W-:Y:S01]  /*10e0*/  @!P3 IMAD.MOV R26, RZ, RZ, -R26 ;  /* 0x000000ffff1ab224 */ /* 0x000fe200078e0a1a */
[----:B------:R-:W-:Y:S01]  /*10f0*/  IADD3 R5, PT, PT, -R5, RZ, RZ ;  /* 0x000000ff05057210 */ /* 0x000fe20007ffe1ff */
[----:B------:R-:W-:Y:S01]  /*1100*/  @!P4 IMAD.IADD R14, R14, 0x1, -R31 ;  /* 0x000000010e0ec824 */ /* 0x000fe200078e0a1f */
[----:B------:R-:W-:Y:S01]  /*1110*/  ISETP.GT.U32.AND P3, PT, R31, R17, PT ;  /* 0x000000111f00720c */ /* 0x000fe20003f64070 */
[----:B------:R-:W-:Y:S01]  /*1120*/  IMAD.HI.U32 R3, R9, R28, RZ ;  /* 0x0000001c09037227 */ /* 0x000fe200078e00ff */
[----:B------:R-:W-:-:S03]  /*1130*/  ISETP.GE.AND P4, PT, R21, RZ, PT ;  /* 0x000000ff1500720c */ /* 0x000fc60003f86270 */
[----:B------:R-:W-:Y:S01]  /*1140*/  @!P6 IMAD.IADD R20, R20, 0x1, -R31 ;  /* 0x000000011414e824 */ /* 0x000fe200078e0a1f */
[C---:B------:R-:W-:Y:S01]  /*1150*/  ISETP.GT.U32.AND P6, PT, R31.reuse, R10, PT ;  /* 0x0000000a1f00720c */ /* 0x040fe20003fc4070 */
[----:B------:R-:W-:Y:S01]  /*1160*/  IMAD R22, R31, R5, R24 ;  /* 0x000000051f167224 */ /* 0x000fe200078e0218 */
[----:B------:R-:W-:Y:S01]  /*1170*/  LOP3.LUT R5, R4, 0x7f, RZ, 0xc0, !PT ;  /* 0x0000007f04057812 */ /* 0x000fe200078ec0ff */
[----:B------:R-:W-:-:S04]  /*1180*/  IMAD.HI.U32 R21, R9, R30, RZ ;  /* 0x0000001e09157227 */ /* 0x000fc800078e00ff */
[----:B------:R-:W-:Y:S01]  /*1190*/  @!P5 IMAD.MOV R13, RZ, RZ, -R13 ;  /* 0x000000ffff0dd224 */ /* 0x000fe200078e0a0d */
[----:B------:R-:W-:Y:S01]  /*11a0*/  ISETP.GT.U32.AND P5, PT, R31, R20, PT ;  /* 0x000000141f00720c */ /* 0x000fe20003fa4070 */
[----:B------:R-:W-:Y:S02]  /*11b0*/  IMAD.MOV R3, RZ, RZ, -R3 ;  /* 0x000000ffff037224 */ /* 0x000fe400078e0a03 */
[----:B------:R-:W-:Y:S01]  /*11c0*/  @!P0 IMAD.IADD R16, R16, 0x1, -R31 ;  /* 0x0000000110108824 */ /* 0x000fe200078e0a1f */
[----:B------:R-:W-:Y:S01]  /*11d0*/  ISETP.GE.AND P0, PT, R23, RZ, PT ;  /* 0x000000ff1700720c */ /* 0x000fe20003f06270 */
[----:B------:R-:W-:Y:S02]  /*11e0*/  IMAD.MOV R21, RZ, RZ, -R21 ;  /* 0x000000ffff157224 */ /* 0x000fe400078e0a15 */
[----:B------:R-:W-:Y:S02]  /*11f0*/  IMAD R2, R2, 0x100, R5 ;  /* 0x0000010002027824 */ /* 0x000fe400078e0205 */
[----:B------:R-:W-:-:S04]  /*1200*/  IMAD.HI.U32 R9, R9, R32, RZ ;  /* 0x0000002009097227 */ /* 0x000fc800078e00ff */
[C---:B------:R-:W-:Y:S02]  /*1210*/  IMAD R23, R31.reuse, R3, R28 ;  /* 0x000000031f177224 */ /* 0x040fe400078e021c */
[----:B------:R-:W-:Y:S01]  /*1220*/  @!P6 IMAD.IADD R10, R10, 0x1, -R31 ;  /* 0x000000010a0ae824 */ /* 0x000fe200078e0a1f */
[C---:B------:R-:W-:Y:S01]  /*1230*/  ISETP.GT.U32.AND P6, PT, R31.reuse, R19, PT ;  /* 0x000000131f00720c */ /* 0x040fe20003fc4070 */
[C---:B------:R-:W-:Y:S01]  /*1240*/  IMAD R24, R31.reuse, R21, R30 ;  /* 0x000000151f187224 */ /* 0x040fe200078e021e */
[----:B------:R-:W-:Y:S01]  /*1250*/  IABS R21, R2 ;  /* 0x0000000200157213 */ /* 0x000fe20000000000 */
[----:B------:R-:W-:Y:S01]  /*1260*/  IMAD.MOV R9, RZ, RZ, -R9 ;  /* 0x000000ffff097224 */ /* 0x000fe200078e0a09 */
[----:B------:R-:W1:Y:S01]  /*1270*/  LDS R30, [UR10] ;  /* 0x0000000aff1e7984 */ /* 0x000e620008000800 */
[----:B------:R-:W-:Y:S01]  /*1280*/  @!P2 IMAD.MOV R14, RZ, RZ, -R14 ;  /* 0x000000ffff0ea224 */ /* 0x000fe200078e0a0e */
[----:B------:R-:W-:Y:S01]  /*1290*/  ISETP.GT.U32.AND P2, PT, R31, R10, PT ;  /* 0x0000000a1f00720c */ /* 0x000fe20003f44070 */
[--C-:B------:R-:W-:Y:S01]  /*12a0*/  @!P3 IMAD.IADD R17, R17, 0x1, -R31.reuse ;  /* 0x000000011111b824 */ /* 0x100fe200078e0a1f */
[C---:B------:R-:W-:Y:S01]  /*12b0*/  ISETP.GT.U32.AND P3, PT, R31.reuse, R22, PT ;  /* 0x000000161f00720c */ /* 0x040fe20003f64070 */
[----:B------:R-:W-:Y:S01]  /*12c0*/  @!P1 IMAD.IADD R18, R18, 0x1, -R31 ;  /* 0x0000000112129824 */ /* 0x000fe200078e0a1f */
[----:B------:R-:W-:Y:S01]  /*12d0*/  ISETP.GT.U32.AND P1, PT, R31, R23, PT ;  /* 0x000000171f00720c */ /* 0x000fe20003f24070 */
[----:B------:R-:W-:-:S02]  /*12e0*/  VIADD R3, R2, 0x80 ;  /* 0x0000008002037836 */ /* 0x000fc40000000000 */
[----:B------:R-:W-:Y:S02]  /*12f0*/  IMAD R25, R31, R9, R32 ;  /* 0x000000091f197224 */ /* 0x000fe400078e0220 */
[----:B------:R-:W-:Y:S01]  /*1300*/  IMAD.HI.U32 R9, R8, R21, RZ ;  /* 0x0000001508097227 */ /* 0x000fe200078e00ff */
[----:B------:R-:W-:-:S03]  /*1310*/  IABS R29, R3 ;  /* 0x00000003001d7213 */ /* 0x000fc60000000000 */
[----:B------:R-:W-:Y:S01]  /*1320*/  @!P5 IMAD.IADD R20, R20, 0x1, -R31 ;  /* 0x000000011414d824 */ /* 0x000fe200078e0a1f */
[----:B------:R-:W-:Y:S01]  /*1330*/  ISETP.GE.AND P5, PT, R34, RZ, PT ;  /* 0x000000ff2200720c */ /* 0x000fe20003fa6270 */
[----:B------:R-:W-:Y:S01]  /*1340*/  IMAD.MOV R28, RZ, RZ, -R9 ;  /* 0x000000ffff1c7224 */ /* 0x000fe200078e0a09 */
[----:B------:R-:W-:Y:S01]  /*1350*/  @!P2 IADD3 R10, PT, PT, R10, -R31, RZ ;  /* 0x8000001f0a0aa210 */ /* 0x000fe20007ffe0ff */
[----:B------:R-:W-:Y:S01]  /*1360*/  IMAD.HI.U32 R9, R8, R29, RZ ;  /* 0x0000001d08097227 */ /* 0x000fe200078e00ff */
[----:B------:R-:W-:-:S03]  /*1370*/  ISETP.GT.U32.AND P2, PT, R31, R25, PT ;  /* 0x000000191f00720c */ /* 0x000fc60003f44070 */
[----:B------:R-:W-:Y:S01]  /*1380*/  IMAD R8, R27, R28, R21 ;  /* 0x0000001c1b087224 */ /* 0x000fe200078e0215 */
[----:B------:R-:W-:Y:S01]  /*1390*/  MOV R21, R10 ;  /* 0x0000000a00157202 */ /* 0x000fe20000000f00 */
[--C-:B------:R-:W-:Y:S01]  /*13a0*/  @!P6 IMAD.IADD R19, R19, 0x1, -R31.reuse ;  /* 0x000000011313e824 */ /* 0x100fe200078e0a1f */
[----:B------:R-:W-:Y:S01]  /*13b0*/  ISETP.GT.U32.AND P6, PT, R31, R24, PT ;  /* 0x000000181f00720c */ /* 0x000fe20003fc4070 */
[--C-:B------:R-:W-:Y:S01]  /*13c0*/  @!P3 IMAD.IADD R22, R22, 0x1, -R31.reuse ;  /* 0x000000011616b824 */ /* 0x100fe200078e0a1f */
[----:B------:R-:W-:Y:S01]  /*13d0*/  ISETP.GE.AND P3, PT, R35, RZ, PT ;  /* 0x000000ff2300720c */ /* 0x000fe20003f66270 */
[----:B------:R-:W-:Y:S01]  /*13e0*/  @!P1 IMAD.IADD R23, R23, 0x1, -R31 ;  /* 0x0000000117179824 */ /* 0x000fe200078e0a1f */
[----:B------:R-:W-:Y:S01]  /*13f0*/  ISETP.GT.U32.AND P1, PT, R27, R8, PT ;  /* 0x000000081b00720c */ /* 0x000fe20003f24070 */
[----:B------:R-:W-:Y:S01]  /*1400*/  IMAD.MOV R28, RZ, RZ, -R9 ;  /* 0x000000ffff1c7224 */ /* 0x000fe200078e0a09 */
[----:B------:R-:W-:Y:S01]  /*1410*/  LOP3.LUT R10, RZ, R7, RZ, 0x33, !PT ;  /* 0x00000007ff0a7212 */ /* 0x000fe200078e33ff */
[----:B------:R-:W-:Y:S01]  /*1420*/  @!P0 IMAD.MOV R16, RZ, RZ, -R16 ;  /* 0x000000ffff108224 */ /* 0x000fe200078e0a10 */
[C---:B------:R-:W-:Y:S01]  /*1430*/  ISETP.GT.U32.AND P0, PT, R31.reuse, R22, PT ;  /* 0x000000161f00720c */ /* 0x040fe20003f04070 */
[----:B------:R-:W-:Y:S01]  /*1440*/  @!P5 IMAD.MOV R17, RZ, RZ, -R17 ;  /* 0x000000ffff11d224 */ /* 0x000fe200078e0a11 */
[----:B------:R-:W-:Y:S01]  /*1450*/  ISETP.GT.U32.AND P5, PT, R31, R23, PT ;  /* 0x000000171f00720c */ /* 0x000fe20003fa4070 */
[----:B------:R-:W-:-:S02]  /*1460*/  IMAD R9, R27, R28, R29 ;  /* 0x0000001c1b097224 */ /* 0x000fc400078e021d */
[----:B------:R-:W-:Y:S01]  /*1470*/  @!P4 IMAD.MOV R15, RZ, RZ, -R15 ;  /* 0x000000ffff0fc224 */ /* 0x000fe200078e0a0f */
[----:B-1----:R-:W-:Y:S01]  /*1480*/  R2UR UR13, R30 ;  /* 0x000000001e0d72ca */ /* 0x002fe200000e0000 */
[--C-:B------:R-:W-:Y:S01]  /*1490*/  @!P6 IMAD.IADD R24, R24, 0x1, -R31.reuse ;  /* 0x000000011818e824 */ /* 0x100fe200078e0a1f */
[----:B------:R-:W-:Y:S01]  /*14a0*/  BAR.SYNC.DEFER_BLOCKING 0x0 ;  /* 0x0000000000007b1d */ /* 0x000fe20000010000 */
[----:B------:R-:W-:Y:S01]  /*14b0*/  ISETP.GT.U32.AND P4, PT, R27, R9, PT ;  /* 0x000000091b00720c */ /* 0x000fe20003f84070 */
[----:B------:R-:W-:Y:S01]  /*14c0*/  @!P2 IMAD.IADD R25, R25, 0x1, -R31 ;  /* 0x000000011919a824 */ /* 0x000fe200078e0a1f */
[----:B------:R-:W-:Y:S01]  /*14d0*/  ISETP.GE.AND P6, PT, R36, RZ, PT ;  /* 0x000000ff2400720c */ /* 0x000fe20003fc6270 */
[----:B------:R-:W-:Y:S01]  /*14e0*/  @!P1 IMAD.IADD R8, R8, 0x1, -R27 ;  /* 0x0000000108089824 */ /* 0x000fe200078e0a1b */
[C---:B------:R-:W-:Y:S01]  /*14f0*/  ISETP.GT.U32.AND P2, PT, R31.reuse, R24, PT ;  /* 0x000000181f00720c */ /* 0x040fe20003f44070 */
[--C-:B------:R-:W-:Y:S01]  /*1500*/  @!P0 IMAD.IADD R22, R22, 0x1, -R31.reuse ;  /* 0x0000000116168824 */ /* 0x100fe200078e0a1f */
[----:B------:R-:W-:Y:S01]  /*1510*/  ISETP.GT.U32.AND P1, PT, R31, R25, PT ;  /* 0x000000191f00720c */ /* 0x000fe20003f24070 */
[----:B------:R-:W-:Y:S01]  /*1520*/  @!P5 IMAD.IADD R23, R23, 0x1, -R31 ;  /* 0x000000011717d824 */ /* 0x000fe200078e0a1f */
[----:B------:R-:W-:Y:S01]  /*1530*/  ISETP.GE.AND P0, PT, R38, RZ, PT ;  /* 0x000000ff2600720c */ /* 0x000fe20003f06270 */
[----:B------:R-:W-:Y:S01]  /*1540*/  @!P3 IMAD.MOV R18, RZ, RZ, -R18 ;  /* 0x000000ffff12b224 */ /* 0x000fe200078e0a12 */
[----:B------:R-:W-:-:S02]  /*1550*/  ISETP.GE.AND P5, PT, R39, RZ, PT ;  /* 0x000000ff2700720c */ /* 0x000fc40003fa6270 */
[----:B------:R-:W-:Y:S01]  /*1560*/  ISETP.GT.U32.AND P3, PT, R27, R8, PT ;  /* 0x000000081b00720c */ /* 0x000fe20003f64070 */
[----:B------:R-:W-:Y:S02]  /*1570*/  @!P4 IMAD.IADD R9, R9, 0x1, -R27 ;  /* 0x000000010909c824 */ /* 0x000fe400078e0a1b */
[----:B------:R-:W-:Y:S01]  /*1580*/  @!P6 IMAD.MOV R19, RZ, RZ, -R19 ;  /* 0x000000ffff13e224 */ /* 0x000fe200078e0a13 */
[----:B------:R-:W-:Y:S01]  /*1590*/  ISETP.GE.AND P6, PT, R37, RZ, PT ;  /* 0x000000ff2500720c */ /* 0x000fe20003fc6270 */
[--C-:B------:R-:W-:Y:S01]  /*15a0*/  @!P2 IMAD.IADD R24, R24, 0x1, -R31.reuse ;  /* 0x000000011818a824 */ /* 0x100fe200078e0a1f */
[----:B------:R-:W-:Y:S01]  /*15b0*/  ISETP.GT.U32.AND P4, PT, R27, R9, PT ;  /* 0x000000091b00720c */ /* 0x000fe20003f84070 */
[----:B------:R-:W-:Y:S01]  /*15c0*/  @!P1 IMAD.IADD R25, R25, 0x1, -R31 ;  /* 0x0000000119199824 */ /* 0x000fe200078e0a1f */
[----:B------:R-:W-:Y:S01]  /*15d0*/  ISETP.GE.AND P2, PT, R40, RZ, PT ;  /* 0x000000ff2800720c */ /* 0x000fe20003f46270 */
[----:B------:R-:W-:Y:S01]  /*15e0*/  @!P0 IMAD.MOV R21, RZ, RZ, -R21 ;  /* 0x000000ffff158224 */ /* 0x000fe200078e0a15 */
[----:B------:R-:W-:Y:S01]  /*15f0*/  ISETP.GE.AND P1, PT, R41, RZ, PT ;  /* 0x000000ff2900720c */ /* 0x000fe20003f26270 */
[----:B------:R-:W-:Y:S01]  /*1600*/  @!P5 IMAD.MOV R22, RZ, RZ, -R22 ;  /* 0x000000ffff16d224 */ /* 0x000fe200078e0a16 */
[----:B------:R-:W-:Y:S01]  /*1610*/  ISETP.GE.AND P0, PT, R2, RZ, PT ;  /* 0x000000ff0200720c */ /* 0x000fe20003f06270 */
[----:B------:R-:W-:Y:S01]  /*1620*/  @!P3 IMAD.IADD R8, R8, 0x1, -R27 ;  /* 0x000000010808b824 */ /* 0x000fe200078e0a1b */
[----:B------:R-:W-:-:S02]  /*1630*/  ISETP.GE.AND P5, PT, R3, RZ, PT ;  /* 0x000000ff0300720c */ /* 0x000fc40003fa6270 */
[----:B------:R-:W-:Y:S01]  /*1640*/  ISETP.GE.AND P3, PT, R33, RZ, PT ;  /* 0x000000ff2100720c */ /* 0x000fe20003f66270 */
[----:B------:R-:W-:Y:S02]  /*1650*/  @!P6 IMAD.MOV R20, RZ, RZ, -R20 ;  /* 0x000000ffff14e224 */ /* 0x000fe400078e0a14 */
[----:B------:R-:W-:Y:S01]  /*1660*/  @!P4 IMAD.IADD R9, R9, 0x1, -R27 ;  /* 0x000000010909c824 */ /* 0x000fe200078e0a1b */
[----:B------:R-:W-:Y:S01]  /*1670*/  ISETP.NE.AND P4, PT, R7, RZ, PT ;  /* 0x000000ff0700720c */ /* 0x000fe20003f85270 */
[----:B------:R-:W-:Y:S01]  /*1680*/  @!P2 IMAD.MOV R23, RZ, RZ, -R23 ;  /* 0x000000ffff17a224 */ /* 0x000fe200078e0a17 */
[----:B------:R-:W-:Y:S01]  /*1690*/  LOP3.LUT R7, RZ, R6, RZ, 0x33, !PT ;  /* 0x00000006ff077212 */ /* 0x000fe200078e33ff */
[----:B------:R-:W-:Y:S01]  /*16a0*/  @!P1 IMAD.MOV R24, RZ, RZ, -R24 ;  /* 0x000000ffff189224 */ /* 0x000fe200078e0a18 */
[----:B------:R-:W-:Y:S01]  /*16b0*/  ISETP.NE.AND P1, PT, R6, RZ, PT ;  /* 0x000000ff0600720c */ /* 0x000fe20003f25270 */
[----:B------:R-:W-:Y:S01]  /*16c0*/  @!P0 IMAD.MOV R8, RZ, RZ, -R8 ;  /* 0x000000ffff088224 */ /* 0x000fe200078e0a08 */
[C---:B------:R-:W-:Y:S01]  /*16d0*/  SEL R81, R10.reuse, R23, !P4 ;  /* 0x000000170a517207 */ /* 0x040fe20006000000 */
[----:B------:R-:W-:Y:S01]  /*16e0*/  @!P5 IMAD.MOV R9, RZ, RZ, -R9 ;  /* 0x000000ffff09d224 */ /* 0x000fe200078e0a09 */
[----:B------:R-:W-:Y:S01]  /*16f0*/  SEL R217, R10, R11, !P4 ;  /* 0x0000000b0ad97207 */ /* 0x000fe20006000000 */
[----:B------:R-:W-:Y:S01]  /*1700*/  @!P3 IMAD.MOV R25, RZ, RZ, -R25 ;  /* 0x000000ffff19b224 */ /* 0x000fe200078e0a19 */
[C---:B------:R-:W-:Y:S01]  /*1710*/  SEL R252, R7.reuse, R8, !P1 ;  /* 0x0000000807fc7207 */ /* 0x040fe20004800000 */
[C---:B------:R-:W-:Y:S01]  /*1720*/  VIADD R6, R42.reuse, 0xffffffed ;  /* 0xffffffed2a067836 */ /* 0x040fe20000000000 */
[----:B------:R-:W-:Y:S01]  /*1730*/  SEL R23, R7, R9, !P1 ;  /* 0x0000000907177207 */ /* 0x000fe20004800000 */
[----:B------:R-:W-:Y:S01]  /*1740*/  VIADD R7, R42, 0xffffffee ;  /* 0xffffffee2a077836 */ /* 0x000fe20000000000 */
        /* <DEDUP_REMOVED lines=8> */
[----:B------:R-:W-:-:S02]  /*17d0*/  SEL R212, R10, R16, !P4 ;  /* 0x000000100ad47207 */ /* 0x000fc40006000000 */
[C---:B------:R-:W-:Y:S02]  /*17e0*/  SEL R211, R10.reuse, R17, !P4 ;  /* 0x000000110ad37207 */ /* 0x040fe40006000000 */
[C---:B------:R-:W-:Y:S02]  /*17f0*/  SEL R210, R10.reuse, R18, !P4 ;  /* 0x000000120ad27207 */ /* 0x040fe40006000000 */
[----:B------:R-:W-:Y:S01]  /*1800*/  SEL R209, R10, R19, !P4 ;  /* 0x000000130ad17207 */ /* 0x000fe20006000000 */
[----:B------:R-:W-:Y:S01]  /*1810*/  VIADD R19, R42, 0xfffffffb ;  /* 0xfffffffb2a137836 */ /* 0x000fe20000000000 */
[C---:B------:R-:W-:Y:S02]  /*1820*/  SEL R208, R10.reuse, R20, !P4 ;  /* 0x000000140ad07207 */ /* 0x040fe40006000000 */
[C---:B------:R-:W-:Y:S02]  /*1830*/  SEL R207, R10.reuse, R21, !P4 ;  /* 0x000000150acf7207 */ /* 0x040fe40006000000 */
[----:B------:R-:W-:-:S02]  /*1840*/  SEL R206, R10, R22, !P4 ;  /* 0x000000160ace7207 */ /* 0x000fc40006000000 */
[C---:B------:R-:W-:Y:S02]  /*1850*/  SEL R80, R10.reuse, R24, !P4 ;  /* 0x000000180a507207 */ /* 0x040fe40006000000 */
[C---:B------:R-:W-:Y:S02]  /*1860*/  SEL R79, R10.reuse, R25, !P4 ;  /* 0x000000190a4f7207 */ /* 0x040fe40006000000 */
[----:B------:R-:W-:Y:S01]  /*1870*/  SEL R78, R10, R26, !P4 ;  /* 0x0000001a0a4e7207 */ /* 0x000fe20006000000 */
[----:B------:R-:W-:Y:S01]  /*1880*/  VIADD R10, R42, 0xffffffec ;  /* 0xffffffec2a0a7836 */ /* 0x000fe20000000000 */
[----:B------:R-:W-:Y:S01]  /*1890*/  ISETP.GE.U32.AND P4, PT, R6, 0x7fffffce, PT ;  /* 0x7fffffce0600780c */ /* 0x000fe20003f86070 */
[C---:B------:R-:W-:Y:S01]  /*18a0*/  VIADD R6, R42.reuse, 0xffffffe9 ;  /* 0xffffffe92a067836 */ /* 0x040fe20000000000 */
[----:B------:R-:W-:Y:S01]  /*18b0*/  ISETP.GE.U32.AND P6, PT, R7, 0x7fffffcf, PT ;  /* 0x7fffffcf0700780c */ /* 0x000fe20003fc6070 */
[----:B------:R-:W-:Y:S01]  /*18c0*/  VIADD R7, R42, 0xffffffe8 ;  /* 0xffffffe82a077836 */ /* 0x000fe20000000000 */
[----:B------:R-:W-:-:S02]  /*18d0*/  ISETP.GE.U32.AND P5, PT, R10, 0x7fffffcd, PT ;  /* 0x7fffffcd0a00780c */ /* 0x000fc40003fa6070 */
[----:B------:R-:W-:Y:S01]  /*18e0*/  ISETP.GE.U32.AND P2, PT, R6, 0x7fffffca, PT ;  /* 0x7fffffca0600780c */ /* 0x000fe20003f46070 */
[C---:B------:R-:W-:Y:S01]  /*18f0*/  VIADD R6, R42.reuse, 0xffffffeb ;  /* 0xffffffeb2a067836 */ /* 0x040fe20000000000 */
[----:B------:R-:W-:Y:S01]  /*1900*/  ISETP.GE.U32.AND P1, PT, R7, 0x7fffffc9, PT ;  /* 0x7fffffc90700780c */ /* 0x000fe20003f26070 */
[----:B------:R-:W-:Y:S01]  /*1910*/  VIADD R7, R42, 0xffffffe4 ;  /* 0xffffffe42a077836 */ /* 0x000fe20000000000 */
[----:B------:R-:W-:Y:S01]  /*1920*/  ISETP.GE.U32.AND P0, PT, R8, 0x7fffffd0, PT ;  /* 0x7fffffd00800780c */ /* 0x000fe20003f06070 */
[----:B------:R-:W-:Y:S01]  /*1930*/  VIADD R8, R42, 0xffffffea ;  /* 0xffffffea2a087836 */ /* 0x000fe20000000000 */
[----:B------:R-:W-:Y:S02]  /*1940*/  SEL R9, RZ, 0x1, P5 ;  /* 0x00000001ff097807 */ /* 0x000fe40002800000 */
[----:B------:R-:W-:Y:S02]  /*1950*/  ISETP.GE.U32.AND P5, PT, R6, 0x7fffffcc, PT ;  /* 0x7fffffcc0600780c */ /* 0x000fe40003fa6070 */
[----:B------:R-:W-:-:S02]  /*1960*/  IADD3 R6, PT, PT, R42, -0x1b, RZ ;  /* 0xffffffe52a067810 */ /* 0x000fc40007ffe0ff */
[----:B------:R-:W-:Y:S02]  /*1970*/  SEL R10, RZ, 0x1fffe, P4 ;  /* 0x0001fffeff0a7807 */ /* 0x000fe40002000000 */
[----:B------:R-:W-:Y:S02]  /*1980*/  ISETP.GE.U32.AND P4, PT, R7, 0x7fffffc5, PT ;  /* 0x7fffffc50700780c */ /* 0x000fe40003f86070 */
[----:B------:R-:W-:Y:S02]  /*1990*/  SEL R7, RZ, 0x4, P6 ;  /* 0x00000004ff077807 */ /* 0x000fe40003000000 */
[----:B------:R-:W-:Y:S02]  /*19a0*/  ISETP.GE.U32.AND P3, PT, R8, 0x7fffffcb, PT ;  /* 0x7fffffcb0800780c */ /* 0x000fe40003f66070 */
[----:B------:R-:W-:Y:S01]  /*19b0*/  ISETP.GE.U32.AND P6, PT, R6, 0x7fffffc6, PT ;  /* 0x7fffffc60600780c */ /* 0x000fe20003fc6070 */
[----:B------:R-:W-:Y:S01]  /*19c0*/  VIADD R6, R42, 0xffffffe1 ;  /* 0xffffffe12a067836 */ /* 0x000fe20000000000 */
[----:B------:R-:W-:-:S02]  /*19d0*/  SEL R8, RZ, 0x7fff8, P0 ;  /* 0x0007fff8ff087807 */ /* 0x000fc40000000000 */
[----:B------:R-:W-:Y:S01]  /*19e0*/  ISETP.GE.U32.AND P0, PT, R11, 0x7fffffc7, PT ;  /* 0x7fffffc70b00780c */ /* 0x000fe20003f06070 */
[----:B------:R-:W-:Y:S01]  /*19f0*/  VIADD R11, R42, 0xffffffe7 ;  /* 0xffffffe72a0b7836 */ /* 0x000fe20000000000 */
[----:B------:R-:W-:Y:S02]  /*1a00*/  SEL R14, RZ, 0x1fffe, P2 ;  /* 0x0001fffeff0e7807 */ /* 0x000fe40001000000 */
[----:B------:R-:W-:Y:S01]  /*1a10*/  ISETP.GE.U32.AND P2, PT, R6, 0x7fffffc2, PT ;  /* 0x7fffffc20600780c */ /* 0x000fe20003f46070 */
[----:B------:R-:W-:Y:S01]  /*1a20*/  VIADD R6, R42, 0xffffffe3 ;  /* 0xffffffe32a067836 */ /* 0x000fe20000000000 */
[----:B------:R-:W-:Y:S02]  /*1a30*/  SEL R13, RZ, 0x1, P1 ;  /* 0x00000001ff0d7807 */ /* 0x000fe40000800000 */
[----:B------:R-:W-:Y:S02]  /*1a40*/  ISETP.GE.U32.AND P1, PT, R11, 0x7fffffc8, PT ;  /* 0x7fffffc80b00780c */ /* 0x000fe40003f26070 */
[----:B------:R-:W-:-:S02]  /*1a50*/  SEL R11, RZ, 0x4, P3 ;  /* 0x00000004ff0b7807 */ /* 0x000fc40001800000 */
[----:B------:R-:W-:Y:S02]  /*1a60*/  ISETP.GE.U32.AND P3, PT, R12, 0x7fffffc3, PT ;  /* 0x7fffffc30c00780c */ /* 0x000fe40003f66070 */
[----:B------:R-:W-:Y:S02]  /*1a70*/  SEL R12, RZ, 0x7fff8, P5 ;  /* 0x0007fff8ff0c7807 */ /* 0x000fe40002800000 */
[----:B------:R-:W-:Y:S01]  /*1a80*/  ISETP.GE.U32.AND P5, PT, R6, 0x7fffffc4, PT ;  /* 0x7fffffc40600780c */ /* 0x000fe20003fa6070 */
[----:B------:R-:W-:Y:S01]  /*1a90*/  VIADD R6, R42, 0xffffffff ;  /* 0xffffffff2a067836 */ /* 0x000fe20000000000 */
[----:B------:R-:W-:Y:S02]  /*1aa0*/  SEL R17, RZ, 0x1, P4 ;  /* 0x00000001ff117807 */ /* 0x000fe40002000000 */
[----:B------:R-:W-:Y:S02]  /*1ab0*/  SEL R18, RZ, 0x1fffe, P6 ;  /* 0x0001fffeff127807 */ /* 0x000fe40003000000 */
[----:B------:R-:W-:Y:S01]  /*1ac0*/  ISETP.GE.U32.AND P4, PT, R6, 0x7fffffe0, PT ;  /* 0x7fffffe00600780c */ /* 0x000fe20003f86070 */
[----:B------:R-:W-:Y:S01]  /*1ad0*/  VIADD R6, R42, 0xfffffffd ;  /* 0xfffffffd2a067836 */ /* 0x000fe20000000000 */
[----:B------:R-:W-:-:S02]  /*1ae0*/  ISETP.GE.U32.AND P6, PT, R15, 0x7fffffdf, PT ;  /* 0x7fffffdf0f00780c */ /* 0x000fc40003fc6070 */
[----:B------:R-:W-:Y:S02]  /*1af0*/  SEL R15, RZ, 0x4, P0 ;  /* 0x00000004ff0f7807 */ /* 0x000fe40000000000 */
[----:B------:R-:W-:Y:S01]  /*1b00*/  ISETP.GE.U32.AND P0, PT, R6, 0x7fffffde, PT ;  /* 0x7fffffde0600780c */ /* 0x000fe20003f06070 */
[----:B------:R-:W-:Y:S01]  /*1b10*/  VIADD R6, R42, 0xfffffffc ;  /* 0xfffffffc2a067836 */ /* 0x000fe20000000000 */
[----:B------:R-:W-:Y:S02]  /*1b20*/  SEL R21, RZ, 0x1fffe, P2 ;  /* 0x0001fffeff157807 */ /* 0x000fe40001000000 */
[----:B------:R-:W-:Y:S02]  /*1b30*/  ISETP.GE.U32.AND P2, PT, R19, 0x7fffffdc, PT ;  /* 0x7fffffdc1300780c */ /* 0x000fe40003f46070 */
[----:B------:R-:W-:Y:S02]  /*1b40*/  SEL R19, RZ, 0x4, P3 ;  /* 0x00000004ff137807 */ /* 0x000fe40001800000 */
[----:B----4-:R-:W-:-:S02]  /*1b50*/  IADD3 R112, P3, PT, R73, UR22, RZ ;  /* 0x0000001649707c10 */ /* 0x010fc4000ff7e0ff */
[----:B------:R-:W-:Y:S02]  /*1b60*/  SEL R16, RZ, 0x7fff8, P1 ;  /* 0x0007fff8ff107807 */ /* 0x000fe40000800000 */
[----:B------:R-:W-:Y:S02]  /*1b70*/  ISETP.GE.U32.AND P1, PT, R6, 0x7fffffdd, PT ;  /* 0x7fffffdd0600780c */ /* 0x000fe40003f26070 */
[----:B------:R-:W-:Y:S02]  /*1b80*/  SEL R20, RZ, 0x7fff8, P5 ;  /* 0x0007fff8ff147807 */ /* 0x000fe40002800000 */
[----:B------:R-:W-:Y:S01]  /*1b90*/  LEA.HI.X.SX32 R6, R221, UR23, 0x2, P3 ;  /* 0x00000017dd067c11 */ /* 0x000fe200098f16ff */
[----:B------:R-:W-:Y:S08]  /*1ba0*/  BRA.U UP0, `(.L_x_5) ;  /* 0x0000000100187547 */ /* 0x000ff0000b800000 */
[----:B------:R-:W-:Y:S01]  /*1bb0*/  ELECT P3, URZ, PT ;  /* 0x0000000000ff782f */ /* 0x000fe20003860000 */
[----:B------:R-:W-:Y:S01]  /*1bc0*/  IMAD.MOV.U32 R22, RZ, RZ, 0x1 ;  /* 0x00000001ff167424 */ /* 0x000fe200078e00ff */
[----:B------:R-:W-:Y:S01]  /*1bd0*/  UMOV UR5, 0x40 ;  /* 0x0000004000057882 */ /* 0x000fe20000000000 */
[----:B------:R-:W-:Y:S01]  /*1be0*/  UVIRTCOUNT.DEALLOC.SMPOOL 0x80 ;  /* 0x000000800000784c */ /* 0x000fe20000000000 */
[----:B------:R-:W-:-:S09]  /*1bf0*/  ULEA UR5, UR4, UR5, 0x18 ;  /* 0x0000000504057291 */ /* 0x000fd2000f8ec0ff */
[----:B------:R1:W-:Y:S03]  /*1c00*/  @P3 STS.U8 [UR5], R22 ;  /* 0x00000016ff003988 */ /* 0x0003e60008000005 */
.L_x_5:
[----:B------:R-:W-:Y:S01]  /*1c10*/  IMAD R217, R217, UR8, RZ ;  /* 0x00000008d9d97c24 */ /* 0x000fe2000f8e02ff */
[----:B------:R-:W-:Y:S01]  /*1c20*/  USHF.L.U32 UR4, UR7, 0x15, URZ ;  /* 0x0000001507047899 */ /* 0x000fe200080006ff */
[----:B------:R-:W-:Y:S01]  /*1c30*/  IMAD R215, R215, UR8, RZ ;  /* 0x00000008d7d77c24 */ /* 0x000fe2000f8e02ff */
[----:B------:R-:W-:Y:S01]  /*1c40*/  SHF.R.U32.HI R70, RZ, 0x1, R68 ;  /* 0x00000001ff467819 */ /* 0x000fe20000011644 */
[----:B------:R-:W-:Y:S01]  /*1c50*/  IMAD R213, R213, UR8, RZ ;  /* 0x00000008d5d57c24 */ /* 0x000fe2000f8e02ff */
[----:B------:R-:W-:Y:S01]  /*1c60*/  LEA R94, P5, R217, R112, 0x2 ;  /* 0x00000070d95e7211 */ /* 0x000fe200078a10ff */
[----:B------:R-:W-:Y:S01]  /*1c70*/  IMAD R211, R211, UR8, RZ ;  /* 0x00000008d3d37c24 */ /* 0x000fe2000f8e02ff */
[----:B------:R-:W-:Y:S01]  /*1c80*/  ULOP3.LUT UR4, UR4, 0x600000, URZ, 0xc0, !UPT ;  /* 0x0060000004047892 */ /* 0x000fe2000f8ec0ff */
[----:B------:R-:W-:Y:S01]  /*1c90*/  IMAD R209, R209, UR8, RZ ;  /* 0x00000008d1d17c24 */ /* 0x000fe2000f8e02ff */
[----:B------:R-:W-:Y:S01]  /*1ca0*/  LEA.HI.X.SX32 R95, R217, R6, 0x2, P5 ;  /* 0x00000006d95f7211 */ /* 0x000fe200028f16ff */
[----:B------:R-:W-:Y:S01]  /*1cb0*/  IMAD R207, R207, UR8, RZ ;  /* 0x00000008cfcf7c24 */ /* 0x000fe2000f8e02ff */
[----:B------:R-:W-:Y:S01]  /*1cc0*/  LEA R90, P5, R215, R112, 0x2 ;  /* 0x00000070d75a7211 */ /* 0x000fe200078a10ff */
[----:B------:R-:W-:Y:S01]  /*1cd0*/  IMAD R81, R81, UR8, RZ ;  /* 0x0000000851517c24 */ /* 0x000fe2000f8e02ff */
[----:B------:R-:W-:Y:S01]  /*1ce0*/  UIADD3 UR11, UPT, UPT, UR13, UR4, URZ ;  /* 0x000000040d0b7290 */ /* 0x000fe2000fffe0ff */
[----:B------:R-:W-:Y:S01]  /*1cf0*/  IMAD R216, R216, UR8, RZ ;  /* 0x00000008d8d87c24 */ /* 0x000fe2000f8e02ff */
[----:B------:R-:W-:Y:S01]  /*1d00*/  LEA.HI.X.SX32 R91, R215, R6, 0x2, P5 ;  /* 0x00000006d75b7211 */ /* 0x000fe200028f16ff */
[----:B------:R-:W-:Y:S01]  /*1d10*/  IMAD R214, R214, UR8, RZ ;  /* 0x00000008d6d67c24 */ /* 0x000fe2000f8e02ff */
[CC--:B------:R-:W-:Y:S01]  /*1d20*/  LEA R86, P5, R213.reuse, R112.reuse, 0x2 ;  /* 0x00000070d5567211 */ /* 0x0c0fe200078a10ff */
[----:B------:R-:W-:Y:S01]  /*1d30*/  IMAD R212, R212, UR8, RZ ;  /* 0x00000008d4d47c24 */ /* 0x000fe2000f8e02ff */
[----:B------:R-:W-:Y:S01]  /*1d40*/  LEA R92, P3, R216, R112, 0x2 ;  /* 0x00000070d85c7211 */ /* 0x000fe200078610ff */
[----:B------:R-:W-:Y:S01]  /*1d50*/  IMAD R210, R210, UR8, RZ ;  /* 0x00000008d2d27c24 */ /* 0x000fe2000f8e02ff */
[----:B------:R-:W-:Y:S01]  /*1d60*/  LEA.HI.X.SX32 R87, R213, R6, 0x2, P5 ;  /* 0x00000006d5577211 */ /* 0x000fe200028f16ff */
[----:B------:R-:W-:Y:S01]  /*1d70*/  STTM.x128 tmem[UR11], RZ ;  /* 0x000000ff000079ed */ /* 0x000fe200083c000b */
[C---:B------:R-:W-:Y:S01]  /*1d80*/  LEA R76, P5, R211.reuse, R112, 0x2 ;  /* 0x00000070d34c7211 */ /* 0x040fe200078a10ff */
[----:B------:R-:W2:Y:S01]  /*1d90*/  FENCE.VIEW.ASYNC.T ;  /* 0x00000000000073c6 */ /* 0x000ea20000000200 */
[-C--:B------:R-:W-:Y:S01]  /*1da0*/  LEA.HI.X.SX32 R93, R216, R6.reuse, 0x2, P3 ;  /* 0x00000006d85d7211 */ /* 0x080fe200018f16ff */
[----:B------:R-:W-:Y:S01]  /*1db0*/  IMAD R208, R208, UR8, RZ ;  /* 0x00000008d0d07c24 */ /* 0x000fe2000f8e02ff */
[----:B------:R-:W-:Y:S01]  /*1dc0*/  LEA.HI.X.SX32 R77, R211, R6, 0x2, P5 ;  /* 0x00000006d34d7211 */ /* 0x000fe200028f16ff */
[----:B------:R-:W-:Y:S01]  /*1dd0*/  IMAD R206, R206, UR8, RZ ;  /* 0x00000008cece7c24 */ /* 0x000fe2000f8e02ff */
[-C--:B------:R-:W-:Y:S01]  /*1de0*/  LEA R98, P5, R209, R112.reuse, 0x2 ;  /* 0x00000070d1627211 */ /* 0x080fe200078a10ff */
[----:B------:R-:W-:Y:S01]  /*1df0*/  IMAD R80, R80, UR8, RZ ;  /* 0x0000000850507c24 */ /* 0x000fe2000f8e02ff */
[----:B------:R-:W-:Y:S01]  /*1e00*/  LEA R88, P3, R214, R112, 0x2 ;  /* 0x00000070d6587211 */ /* 0x000fe200078610ff */
[----:B------:R-:W-:Y:S01]  /*1e10*/  IMAD R79, R79, UR8, RZ ;  /* 0x000000084f4f7c24 */ /* 0x000fe2000f8e02ff */
[----:B------:R-:W-:Y:S01]  /*1e20*/  LEA.HI.X.SX32 R99, R209, R6, 0x2, P5 ;  /* 0x00000006d1637211 */ /* 0x000fe200028f16ff */
[----:B------:R-:W-:Y:S01]  /*1e30*/  IMAD R78, R78, UR8, RZ ;  /* 0x000000084e4e7c24 */ /* 0x000fe2000f8e02ff */
[C---:B------:R-:W-:Y:S01]  /*1e40*/  LEA R102, P5, R207.reuse, R112, 0x2 ;  /* 0x00000070cf667211 */ /* 0x040fe200078a10ff */
[----:B------:R-:W-:Y:S01]  /*1e50*/  UIADD3 UR8, UPT, UPT, UR10, 0xc000, URZ ;  /* 0x0000c0000a087890 */ /* 0x000fe2000fffe0ff */
[-C--:B------:R-:W-:Y:S01]  /*1e60*/  LEA.HI.X.SX32 R89, R214, R6.reuse, 0x2, P3 ;  /* 0x00000006d6597211 */ /* 0x080fe200018f16ff */
[----:B------:R-:W-:Y:S01]  /*1e70*/  IMAD R252, R252, UR9, RZ ;  /* 0x00000009fcfc7c24 */ /* 0x000fe2000f8e02ff */
[----:B------:R-:W-:Y:S01]  /*1e80*/  LEA.HI.X.SX32 R103, R207, R6, 0x2, P5 ;  /* 0x00000006cf677211 */ /* 0x000fe200028f16ff */
[----:B-1----:R-:W-:Y:S01]  /*1e90*/  IMAD R22, R23, UR9, RZ ;  /* 0x0000000917167c24 */ /* 0x002fe2000f8e02ff */
[CC--:B------:R-:W-:Y:S01]  /*1ea0*/  LEA R106, P5, R81.reuse, R112.reuse, 0x2 ;  /* 0x00000070516a7211 */ /* 0x0c0fe200078a10ff */
[----:B------:R-:W-:Y:S01]  /*1eb0*/  IMAD.SHL.U32 R72, R252, 0x4, RZ ;  /* 0x00000004fc487824 */ /* 0x000fe200078e00ff */
[----:B--2---:R-:W-:Y:S01]  /*1ec0*/  BAR.SYNC.DEFER_BLOCKING 0x0 ;  /* 0x0000000000007b1d */ /* 0x004fe20000010000 */
[----:B------:R-:W-:Y:S01]  /*1ed0*/  LEA R84, P3, R212, R112, 0x2 ;  /* 0x00000070d4547211 */ /* 0x000fe200078610ff */
[----:B------:R-:W-:Y:S01]  /*1ee0*/  IMAD.SHL.U32 R71, R22, 0x4, RZ ;  /* 0x0000000416477824 */ /* 0x000fe200078e00ff */
[-C--:B------:R-:W-:Y:S01]  /*1ef0*/  LEA.HI.X.SX32 R107, R81, R6.reuse, 0x2, P5 ;  /* 0x00000006516b7211 */ /* 0x080fe200028f16ff */
[----:B------:R-:W-:Y:S01]  /*1f00*/  IMAD.IADD R13, R13, 0x1, R14 ;  /* 0x000000010d0d7824 */ /* 0x000fe200078e020e */
[C---:B------:R-:W-:Y:S01]  /*1f10*/  ISETP.NE.U32.AND P5, PT, R5.reuse, RZ, PT ;  /* 0x000000ff0500720c */ /* 0x040fe20003fa5070 */
[----:B------:R-:W-:Y:S01]  /*1f20*/  IMAD.SHL.U32 R5, R5, 0x4, RZ ;  /* 0x0000000405057824 */ /* 0x000fe200078e00ff */
[----:B------:R-:W-:Y:S01]  /*1f30*/  LEA.HI.X.SX32 R85, R212, R6, 0x2, P3 ;  /* 0x00000006d4557211 */ /* 0x000fe200018f16ff */
[----:B------:R1:W-:Y:S01]  /*1f40*/  STL [R1+0x90], R22 ;  /* 0x0000901601007387 */ /* 0x0003e20000100800 */
[C---:B------:R-:W-:Y:S01]  /*1f50*/  LEA R96, P3, R210.reuse, R112, 0x2 ;  /* 0x00000070d2607211 */ /* 0x040fe200078610ff */
[----:B------:R-:W-:Y:S01]  /*1f60*/  IMAD.IADD R17, R17, 0x1, R18 ;  /* 0x0000000111117824 */ /* 0x000fe200078e0212 */
[----:B------:R-:W-:Y:S01]  /*1f70*/  IADD3 R69, PT, PT, R5, UR10, RZ ;  /* 0x0000000a05457c10 */ /* 0x000fe2000fffe0ff */
[----:B------:R-:W-:Y:S01]  /*1f80*/  IMAD.IADD R9, R9, 0x1, R10 ;  /* 0x0000000109097824 */ /* 0x000fe200078e020a */
[----:B------:R-:W-:Y:S01]  /*1f90*/  LEA.HI.X.SX32 R97, R210, R6, 0x2, P3 ;  /* 0x00000006d2617211 */ /* 0x000fe200018f16ff */
[----:B------:R-:W-:Y:S01]  /*1fa0*/  IMAD R10, R82, 0x9, RZ ;  /* 0x00000009520a7824 */ /* 0x000fe200078e02ff */
[----:B------:R-:W-:-:S02]  /*1fb0*/  LEA R100, P3, R208, R112, 0x2 ;  /* 0x00000070d0647211 */ /* 0x000fc400078610ff */
[----:B------:R-:W-:Y:S01]  /*1fc0*/  LOP3.LUT R70, R5, R70, RZ, 0x3c, !PT ;  /* 0x0000004605467212 */ /* 0x000fe200078e3cff */
[----:B------:R-:W-:Y:S01]  /*1fd0*/  VOTEU.ALL UP1, P5 ;  /* 0x0000000000ff7886 */ /* 0x000fe20002820000 */
[----:B------:R-:W-:Y:S01]  /*1fe0*/  LEA.HI.X.SX32 R101, R208, R6, 0x2, P3 ;  /* 0x00000006d0657211 */ /* 0x000fe200018f16ff */
[----:B------:R-:W-:Y:S01]  /*1ff0*/  VOTEU.ALL UP2, P5 ;  /* 0x0000000000ff7886 */ /* 0x000fe20002840000 */
[----:B------:R-:W-:Y:S01]  /*2000*/  LEA R104, P3, R206, R112, 0x2 ;  /* 0x00000070ce687211 */ /* 0x000fe200078610ff */
[----:B------:R-:W-:Y:S01]  /*2010*/  VIADD R5, R42, 0xfffffff8 ;  /* 0xfffffff82a057836 */ /* 0x000fe20000000000 */
[----:B------:R-:W-:-:S04]  /*2020*/  @!UP1 UIADD3 UR14, UPT, UPT, -UR6, 0x100000, URZ ;  /* 0x00100000060e9890 */ /* 0x000fc8000fffe1ff */
[----:B------:R-:W-:Y:S02]  /*2030*/  @!UP1 USHF.L.U32 UR15, UR14, 0xb, URZ ;  /* 0x0000000b0e0f9899 */ /* 0x000fe400080006ff */
[----:B------:R-:W-:Y:S01]  /*2040*/  @!UP1 USHF.L.U32 UR14, UR14, 0x1, URZ ;  /* 0x000000010e0e9899 */ /* 0x000fe200080006ff */
[----:B------:R-:W-:Y:S01]  /*2050*/  VIADD R75, R70, UR10 ;  /* 0x0000000a464b7c36 */ /* 0x000fe20008000000 */
[----:B------:R-:W-:-:S04]  /*2060*/  @!UP1 UIADD3 UR4, UPT, UPT, -UR6, 0x100000, URZ ;  /* 0x0010000006049890 */ /* 0x000fc8000fffe1ff */
[----:B------:R-:W-:Y:S02]  /*2070*/  @!UP1 USHF.L.U32 UR5, UR4, 0xb, URZ ;  /* 0x0000000b04059899 */ /* 0x000fe400080006ff */
[----:B------:R-:W-:Y:S01]  /*2080*/  @!UP1 USHF.L.U32 UR4, UR4, 0x1, URZ ;  /* 0x0000000104049899 */ /* 0x000fe200080006ff */
[----:B------:R-:W-:Y:S01]  /*2090*/  VOTEU.ALL UP1, P5 ;  /* 0x0000000000ff7886 */ /* 0x000fe20002820000 */
[----:B------:R-:W-:Y:S02]  /*20a0*/  LEA.HI.X.SX32 R105, R206, R6, 0x2, P3 ;  /* 0x00000006ce697211 */ /* 0x000fe400018f16ff */
[C---:B------:R-:W-:Y:S02]  /*20b0*/  LEA R108, P3, R80.reuse, R112, 0x2 ;  /* 0x00000070506c7211 */ /* 0x040fe400078610ff */
[----:B------:R-:W-:Y:S02]  /*20c0*/  LOP3.LUT R13, R13, 0x3, RZ, 0xc0, !PT ;  /* 0x000000030d0d7812 */ /* 0x000fe400078ec0ff */
[----:B------:R-:W-:Y:S01]  /*20d0*/  LEA.HI.X.SX32 R109, R80, R6, 0x2, P3 ;  /* 0x00000006506d7211 */ /* 0x000fe200018f16ff */
[----:B------:R-:W2:Y:S02]  /*20e0*/  FENCE.VIEW.ASYNC.S ;  /* 0x00000000000073c6 */ /* 0x000ea40000000000 */
[----:B--2---:R2:W3:Y:S02]  /*20f0*/  @!UP1 SYNCS.EXCH.64 URZ, [UR8], UR14 ;  /* 0x0000000e08ff95b2 */ /* 0x0044e40008000100 */
[----:B---3--:R-:W-:Y:S01]  /*2100*/  BAR.SYNC.DEFER_BLOCKING 0x0 ;  /* 0x0000000000007b1d */ /* 0x008fe20000010000 */
[----:B------:R-:W-:-:S02]  /*2110*/  LEA R110, P3, R79, R112, 0x2 ;  /* 0x000000704f6e7211 */ /* 0x000fc400078610ff */
[----:B------:R-:W-:Y:S02]  /*2120*/  LOP3.LUT R17, R17, 0x3, RZ, 0xc0, !PT ;  /* 0x0000000311117812 */ /* 0x000fe400078ec0ff */
[----:B------:R-:W-:Y:S02]  /*2130*/  LEA.HI.X.SX32 R111, R79, R6, 0x2, P3 ;  /* 0x000000064f6f7211 */ /* 0x000fe400018f16ff */
[C---:B------:R-:W-:Y:S02]  /*2140*/  LEA R112, P3, R78.reuse, R112, 0x2 ;  /* 0x000000704e707211 */ /* 0x040fe400078610ff */
[----:B------:R-:W-:Y:S02]  /*2150*/  IADD3 R11, PT, PT, R13, R12, R11 ;  /* 0x0000000c0d0b7210 */ /* 0x000fe40007ffe00b */
[----:B------:R-:W-:Y:S01]  /*2160*/  LEA.HI.X.SX32 R113, R78, R6, 0x2, P3 ;  /* 0x000000064e717211 */ /* 0x000fe200018f16ff */
[----:B------:R-:W-:Y:S01]  /*2170*/  VIADD R6, R42, 0xfffffffa ;  /* 0xfffffffa2a067836 */ /* 0x000fe20000000000 */
[----:B------:R-:W-:Y:S01]  /*2180*/  IADD3 R114, P3, PT, R72, UR20, RZ ;  /* 0x0000001448727c10 */ /* 0x000fe2000ff7e0ff */
[----:B------:R-:W-:Y:S01]  /*2190*/  IMAD.SHL.U32 R11, R11, 0x100, RZ ;  /* 0x000001000b0b7824 */ /* 0x000fe200078e00ff */
[----:B------:R-:W-:-:S02]  /*21a0*/  LOP3.LUT R9, R9, 0x3, RZ, 0xc0, !PT ;  /* 0x0000000309097812 */ /* 0x000fc400078ec0ff */
[----:B------:R-:W-:Y:S02]  /*21b0*/  LEA.HI.X.SX32 R115, R252, UR21, 0x2, P3 ;  /* 0x00000015fc737c11 */ /* 0x000fe400098f16ff */
[----:B------:R-:W-:Y:S02]  /*21c0*/  IADD3 R116, P3, PT, R71, UR20, RZ ;  /* 0x0000001447747c10 */ /* 0x000fe4000ff7e0ff */
[----:B------:R-:W-:Y:S01]  /*21d0*/  IADD3 R15, PT, PT, R17, R16, R15 ;  /* 0x00000010110f7210 */ /* 0x000fe20007ffe00f */
[----:B------:R-:W-:Y:S01]  /*21e0*/  IMAD.WIDE R26, R82, 0x4, R114 ;  /* 0x00000004521a7825 */ /* 0x000fe200078e0272 */
[----:B------:R-:W-:Y:S01]  /*21f0*/  LEA.HI.X.SX32 R117, R22, UR21, 0x2, P3 ;  /* 0x0000001516757c11 */ /* 0x000fe200098f16ff */
[----:B------:R2:W3:Y:S01]  /*2200*/  @!UP2 SYNCS.EXCH.64 URZ, [UR10+0xc008], UR4 ;  /* 0x00c008040affa5b2 */ /* 0x0004e20008000100 */
[----:B------:R-:W-:Y:S01]  /*2210*/  ISETP.GE.U32.AND P3, PT, R6, 0x7fffffdb, PT ;  /* 0x7fffffdb0600780c */ /* 0x000fe20003f66070 */
[----:B------:R-:W-:Y:S01]  /*2220*/  VIADD R6, R42, 0xfffffff9 ;  /* 0xfffffff92a067836 */ /* 0x000fe20000000000 */
[----:B------:R-:W-:Y:S01]  /*2230*/  @!PT LDS RZ, [RZ] ;  /* 0x00000000fffff984 */ /* 0x000fe20000000800 */
[----:B------:R-:W-:Y:S01]  /*2240*/  @!PT LDS RZ, [RZ] ;  /* 0x00000000fffff984 */ /* 0x000fe20000000800 */
[----:B------:R-:W-:Y:S01]  /*2250*/  @!PT LDS RZ, [RZ] ;  /* 0x00000000fffff984 */ /* 0x000fe20000000800 */
[----:B---3--:R-:W-:Y:S01]  /*2260*/  LDGSTS.E [R69], desc[UR16][R114.64], !P4 ;  /* 0x0000000072457fae */ /* 0x008fe2000e1a1010 */
[----:B------:R-:W-:Y:S01]  /*2270*/  IMAD.WIDE R24, R82, 0x4, R116 ;  /* 0x0000000452187825 */ /* 0x000fe200078e0274 */
[----:B------:R-:W-:-:S02]  /*2280*/  IADD3 R7, PT, PT, R9, R8, R7 ;  /* 0x0000000809077210 */ /* 0x000fc40007ffe007 */
[----:B------:R-:W-:Y:S01]  /*2290*/  LDGSTS.E [R69+0x200], desc[UR16][R116.64], !P4 ;  /* 0x0020000074457fae */ /* 0x000fe2000e1a1010 */
[----:B-1----:R-:W-:Y:S01]  /*22a0*/  IMAD.SHL.U32 R22, R82, 0x2, RZ ;  /* 0x0000000252167824 */ /* 0x002fe200078e00ff */
[----:B------:R-:W-:Y:S01]  /*22b0*/  ISETP.GE.U32.AND P4, PT, R6, 0x7fffffda, PT ;  /* 0x7fffffda0600780c */ /* 0x000fe20003f86070 */
[----:B------:R-:W-:Y:S01]  /*22c0*/  IMAD R6, R82, 0x3, RZ ;  /* 0x0000000352067824 */ /* 0x000fe200078e02ff */
[----:B------:R1:W-:Y:S01]  /*22d0*/  STL.64 [R1+0x88], R26 ;  /* 0x0000881a01007387 */ /* 0x0003e20000100a00 */
[----:B------:R-:W-:-:S03]  /*22e0*/  IMAD.WIDE R28, R22, 0x4, R114 ;  /* 0x00000004161c7825 */ /* 0x000fc600078e0272 */
[----:B------:R1:W-:Y:S01]  /*22f0*/  LDGSTS.E [R69+0x400], desc[UR16][R26.64], !P6 ;  /* 0x004000001a457fae */ /* 0x0003e2000f1a1010 */
[----:B------:R-:W-:-:S03]  /*2300*/  IMAD.WIDE R8, R10, 0x4, R116 ;  /* 0x000000040a087825 */ /* 0x000fc600078e0274 */
[----:B------:R3:W-:Y:S04]  /*2310*/  STL.64 [R1+0x80], R24 ;  /* 0x0000801801007387 */ /* 0x0007e80000100a00 */
[----:B------:R3:W-:Y:S01]  /*2320*/  LDGSTS.E [R69+0x600], desc[UR16][R24.64], !P6 ;  /* 0x0060000018457fae */ /* 0x0007e2000f1a1010 */
[----:B------:R-:W-:Y:S01]  /*2330*/  ISETP.GE.U32.AND P6, PT, R5, 0x7fffffd9, PT ;  /* 0x7fffffd90500780c */ /* 0x000fe20003fc6070 */
[----:B------:R-:W-:Y:S02]  /*2340*/  VIADD R5, R42, 0xfffffff7 ;  /* 0xfffffff72a057836 */ /* 0x000fe40000000000 */
[----:B-1----:R-:W-:Y:S01]  /*2350*/  IMAD.WIDE R26, R22, 0x4, R116 ;  /* 0x00000004161a7825 */ /* 0x002fe200078e0274 */
[----:B------:R1:W-:Y:S04]  /*2360*/  STL [R1+0x104], R22 ;  /* 0x0001041601007387 */ /* 0x0003e80000100800 */
[----:B------:R4:W-:Y:S01]  /*2370*/  STL [R1+0x100], R6 ;  /* 0x0001000601007387 */ /* 0x0009e20000100800 */
[----:B---3--:R-:W-:-:S03]  /*2380*/  IMAD.WIDE R24, R6, 0x4, R114 ;  /* 0x0000000406187825 */ /* 0x008fc600078e0272 */
[----:B------:R3:W-:Y:S01]  /*2390*/  STL.64 [R1+0x78], R28 ;  /* 0x0000781c01007387 */ /* 0x0007e20000100a00 */
[----:B-1----:R-:W-:-:S03]  /*23a0*/  IMAD.WIDE R22, R6, 0x4, R116 ;  /* 0x0000000406167825 */ /* 0x002fc600078e0274 */
[----:B------:R3:W-:Y:S01]  /*23b0*/  LDGSTS.E [R69+0x800], desc[UR16][R28.64], !P0 ;  /* 0x008000001c457fae */ /* 0x0007e2000c1a1010 */
[----:B----4-:R-:W-:-:S03]  /*23c0*/  IMAD.SHL.U32 R6, R82, 0x4, RZ ;  /* 0x0000000452067824 */ /* 0x010fc600078e00ff */
[----:B------:R1:W-:Y:S04]  /*23d0*/  STL.64 [R1+0x70], R26 ;  /* 0x0000701a01007387 */ /* 0x0003e80000100a00 */
[----:B------:R1:W-:Y:S01]  /*23e0*/  LDGSTS.E [R69+0xa00], desc[UR16][R26.64], !P0 ;  /* 0x00a000001a457fae */ /* 0x0003e2000c1a1010 */
[----:B------:R-:W-:Y:S01]  /*23f0*/  ISETP.GE.U32.AND P0, PT, R5, 0x7fffffd8, PT ;  /* 0x7fffffd80500780c */ /* 0x000fe20003f06070 */
[----:B------:R-:W-:Y:S02]  /*2400*/  VIADD R5, R42, 0xfffffff6 ;  /* 0xfffffff62a057836 */ /* 0x000fe40000000000 */
[----:B------:R-:W-:Y:S01]  /*2410*/  STL.64 [R1+0x68], R24 ;  /* 0x0000681801007387 */ /* 0x000fe20000100a00 */
[----:B---3--:R-:W-:-:S03]  /*2420*/  IMAD.WIDE R28, R6, 0x4, R114 ;  /* 0x00000004061c7825 */ /* 0x008fc600078e0272 */
[----:B------:R-:W-:Y:S04]  /*2430*/  LDGSTS.E [R69+0xc00], desc[UR16][R24.64], !P1 ;  /* 0x00c0000018457fae */ /* 0x000fe8000c9a1010 */
[----:B------:R3:W-:Y:S01]  /*2440*/  STL.64 [R1+0x60], R22 ;  /* 0x0000601601007387 */ /* 0x0007e20000100a00 */
[----:B-1----:R-:W-:-:S03]  /*2450*/  IMAD.WIDE R26, R6, 0x4, R116 ;  /* 0x00000004061a7825 */ /* 0x002fc600078e0274 */
[----:B------:R3:W-:Y:S01]  /*2460*/  LDGSTS.E [R69+0xe00], desc[UR16][R22.64], !P1 ;  /* 0x00e0000016457fae */ /* 0x0007e2000c9a1010 */
[----:B------:R-:W-:Y:S01]  /*2470*/  ISETP.GE.U32.AND P1, PT, R5, 0x7fffffd7, PT ;  /* 0x7fffffd70500780c */ /* 0x000fe20003f26070 */
[----:B------:R-:W-:Y:S02]  /*2480*/  VIADD R5, R42, 0xfffffff5 ;  /* 0xfffffff52a057836 */ /* 0x000fe40000000000 */
[----:B------:R1:W-:Y:S04]  /*2490*/  STL [R1+0x108], R6 ;  /* 0x0001080601007387 */ /* 0x0003e80000100800 */
[----:B------:R-:W-:Y:S01]  /*24a0*/  LDGSTS.E [R69+0x1000], desc[UR16][R28.64], !P2 ;  /* 0x010000001c457fae */ /* 0x000fe2000d1a1010 */
[----:B---3--:R-:W-:-:S03]  /*24b0*/  IMAD R22, R82, 0x5, RZ ;  /* 0x0000000552167824 */ /* 0x008fc600078e02ff */
[----:B------:R-:W-:Y:S01]  /*24c0*/  LDGSTS.E [R69+0x1200], desc[UR16][R26.64], !P2 ;  /* 0x012000001a457fae */ /* 0x000fe2000d1a1010 */
[----:B-1----:R-:W-:Y:S01]  /*24d0*/  VIADD R6, R42, 0xfffffff4 ;  /* 0xfffffff42a067836 */ /* 0x002fe20000000000 */
[----:B------:R-:W-:Y:S01]  /*24e0*/  ISETP.GE.U32.AND P2, PT, R5, 0x7fffffd6, PT ;  /* 0x7fffffd60500780c */ /* 0x000fe20003f46070 */
[----:B------:R-:W-:Y:S01]  /*24f0*/  IMAD.WIDE R24, R22, 0x4, R114 ;  /* 0x0000000416187825 */ /* 0x000fe200078e0272 */
[----:B------:R1:W-:Y:S03]  /*2500*/  STL [R1+0xfc], R22 ;  /* 0x0000fc1601007387 */ /* 0x0003e60000100800 */
[----:B------:R-:W-:Y:S01]  /*2510*/  VIADD R5, R42, 0xfffffff3 ;  /* 0xfffffff32a057836 */ /* 0x000fe20000000000 */
[----:B------:R-:W-:Y:S04]  /*2520*/  STL.64 [R1+0x58], R28 ;  /* 0x0000581c01007387 */ /* 0x000fe80000100a00 */
[----:B------:R-:W-:Y:S01]  /*2530*/  STL.64 [R1+0x50], R26 ;  /* 0x0000501a01007387 */ /* 0x000fe20000100a00 */
[----:B-1----:R-:W-:-:S03]  /*2540*/  IMAD.WIDE R22, R22, 0x4, R116 ;  /* 0x0000000416167825 */ /* 0x002fc600078e0274 */
[----:B------:R1:W-:Y:S04]  /*2550*/  STL.64 [R1+0x48], R24 ;  /* 0x0000481801007387 */ /* 0x0003e80000100a00 */
[----:B------:R1:W-:Y:S04]  /*2560*/  LDGSTS.E [R69+0x1400], desc[UR16][R24.64], !P3 ;  /* 0x0140000018457fae */ /* 0x0003e8000d9a1010 */
[----:B------:R3:W-:Y:S04]  /*2570*/  STL.64 [R1+0x40], R22 ;  /* 0x0000401601007387 */ /* 0x0007e80000100a00 */
[----:B------:R3:W-:Y:S01]  /*2580*/  LDGSTS.E [R69+0x1600], desc[UR16][R22.64], !P3 ;  /* 0x0160000016457fae */ /* 0x0007e2000d9a1010 */
[----:B------:R-:W-:Y:S01]  /*2590*/  ISETP.GE.U32.AND P3, PT, R6, 0x7fffffd5, PT ;  /* 0x7fffffd50600780c */ /* 0x000fe20003f66070 */
[----:B------:R-:W-:-:S02]  /*25a0*/  IMAD.SHL.U32 R6, R82, 0x8, RZ ;  /* 0x0000000852067824 */ /* 0x000fc400078e00ff */
[----:B-1----:R-:W-:-:S04]  /*25b0*/  IMAD R24, R82, 0x6, RZ ;  /* 0x0000000652187824 */ /* 0x002fc800078e02ff */
[----:B------:R-:W-:Y:S01]  /*25c0*/  IMAD.WIDE R30, R24, 0x4, R114 ;  /* 0x00000004181e7825 */ /* 0x000fe200078e0272 */
[----:B------:R1:W-:Y:S03]  /*25d0*/  STL [R1+0xf8], R24 ;  /* 0x0000f81801007387 */ /* 0x0003e60000100800 */
[----:B---3--:R-:W-:Y:S01]  /*25e0*/  IMAD R23, R82, 0x7, RZ ;  /* 0x0000000752177824 */ /* 0x008fe200078e02ff */
[----:B------:R-:W-:Y:S01]  /*25f0*/  LDGSTS.E [R69+0x1800], desc[UR16][R30.64], !P4 ;  /* 0x018000001e457fae */ /* 0x000fe2000e1a1010 */
[----:B------:R-:W-:-:S03]  /*2600*/  IMAD.WIDE R28, R24, 0x4, R116 ;  /* 0x00000004181c7825 */ /* 0x000fc600078e0274 */
[----:B------:R3:W-:Y:S01]  /*2610*/  STL [R1+0xf4], R23 ;  /* 0x0000f41701007387 */ /* 0x0007e20000100800 */
[----:B------:R-:W-:-:S03]  /*2620*/  IMAD.WIDE R26, R23, 0x4, R114 ;  /* 0x00000004171a7825 */ /* 0x000fc600078e0272 */
[----:B------:R-:W-:Y:S01]  /*2630*/  LDGSTS.E [R69+0x1a00], desc[UR16][R28.64], !P4 ;  /* 0x01a000001c457fae */ /* 0x000fe2000e1a1010 */
[--C-:B-1----:R-:W-:Y:S01]  /*2640*/  IMAD.WIDE R24, R23, 0x4, R116.reuse ;  /* 0x0000000417187825 */ /* 0x102fe200078e0274 */
[----:B------:R-:W-:Y:S02]  /*2650*/  ISETP.GE.U32.AND P4, PT, R5, 0x7fffffd4, PT ;  /* 0x7fffffd40500780c */ /* 0x000fe40003f86070 */
[----:B------:R-:W-:Y:S01]  /*2660*/  STL.64 [R1+0x38], R30 ;  /* 0x0000381e01007387 */ /* 0x000fe20000100a00 */
[C---:B------:R-:W-:Y:S02]  /*2670*/  VIADD R22, R42.reuse, 0xffffffe0 ;  /* 0xffffffe02a167836 */ /* 0x040fe40000000000 */
[----:B------:R-:W-:Y:S01]  /*2680*/  VIADD R5, R42, 0xfffffff2 ;  /* 0xfffffff22a057836 */ /* 0x000fe20000000000 */
[----:B------:R-:W-:Y:S04]  /*2690*/  LDGSTS.E [R69+0x1c00], desc[UR16][R26.64], !P6 ;  /* 0x01c000001a457fae */ /* 0x000fe8000f1a1010 */
[----:B------:R-:W-:Y:S04]  /*26a0*/  STL.64 [R1+0x30], R28 ;  /* 0x0000301c01007387 */ /* 0x000fe80000100a00 */
[----:B------:R1:W-:Y:S01]  /*26b0*/  LDGSTS.E [R69+0x1e00], desc[UR16][R24.64], !P6 ;  /* 0x01e0000018457fae */ /* 0x0003e2000f1a1010 */
[----:B------:R-:W-:Y:S01]  /*26c0*/  ISETP.GE.U32.AND P6, PT, R22, 0x7fffffc1, PT ;  /* 0x7fffffc11600780c */ /* 0x000fe20003fc6070 */
[----:B---3--:R-:W-:-:S02]  /*26d0*/  IMAD.WIDE R22, R6, 0x4, R116 ;  /* 0x0000000406167825 */ /* 0x008fc400078e0274 */
[----:B------:R-:W-:Y:S04]  /*26e0*/  STL [R1+0xf0], R6 ;  /* 0x0000f00601007387 */ /* 0x000fe80000100800 */
[----:B------:R-:W-:Y:S04]  /*26f0*/  STL.64 [R1+0x28], R26 ;  /* 0x0000281a01007387 */ /* 0x000fe80000100a00 */
[----:B------:R1:W-:Y:S02]  /*2700*/  STL.64 [R1+0x20], R24 ;  /* 0x0000201801007387 */ /* 0x0003e40000100a00 */
[----:B-1----:R-:W-:Y:S01]  /*2710*/  IMAD.WIDE R24, R6, 0x4, R114 ;  /* 0x0000000406187825 */ /* 0x002fe200078e0272 */
[----:B------:R-:W-:-:S04]  /*2720*/  SEL R6, RZ, 0x1, P6 ;  /* 0x00000001ff067807 */ /* 0x000fc80003000000 */
[----:B------:R-:W-:Y:S01]  /*2730*/  STL.64 [R1+0x18], R24 ;  /* 0x0000181801007387 */ /* 0x000fe20000100a00 */
[----:B------:R-:W-:-:S03]  /*2740*/  IMAD.IADD R6, R6, 0x1, R21 ;  /* 0x0000000106067824 */ /* 0x000fc600078e0215 */
[----:B------:R-:W-:Y:S02]  /*2750*/  LDGSTS.E [R69+0x2000], desc[UR16][R24.64], !P0 ;  /* 0x0200000018457fae */ /* 0x000fe4000c1a1010 */
[----:B------:R-:W-:Y:S02]  /*2760*/  LOP3.LUT R6, R6, 0x3, RZ, 0xc0, !PT ;  /* 0x0000000306067812 */ /* 0x000fe400078ec0ff */
[----:B------:R1:W-:Y:S02]  /*2770*/  STL.64 [R1+0x10], R22 ;  /* 0x0000101601007387 */ /* 0x0003e40000100a00 */
[----:B------:R-:W-:Y:S02]  /*2780*/  IADD3 R6, PT, PT, R6, R20, R19 ;  /* 0x0000001406067210 */ /* 0x000fe40007ffe013 */
[----:B------:R1:W-:Y:S01]  /*2790*/  LDGSTS.E [R69+0x2200], desc[UR16][R22.64], !P0 ;  /* 0x0220000016457fae */ /* 0x0003e2000c1a1010 */
[----:B------:R-:W-:Y:S02]  /*27a0*/  ISETP.GE.U32.AND P0, PT, R5, 0x7fffffd3, PT ;  /* 0x7fffffd30500780c */ /* 0x000fe40003f06070 */
[----:B------:R-:W-:Y:S01]  /*27b0*/  LOP3.LUT R6, R6, 0xf, RZ, 0xc0, !PT ;  /* 0x0000000f06067812 */ /* 0x000fe200078ec0ff */
[----:B------:R3:W-:Y:S01]  /*27c0*/  STL [R1+0xec], R10 ;  /* 0x0000ec0a01007387 */ /* 0x0007e20000100800 */
[----:B------:R-:W-:-:S03]  /*27d0*/  IADD3 R5, PT, PT, R42, -0xf, RZ ;  /* 0xfffffff12a057810 */ /* 0x000fc60007ffe0ff */
[----:B------:R-:W-:Y:S01]  /*27e0*/  IMAD R15, R15, 0x10, R6 ;  /* 0x000000100f0f7824 */ /* 0x000fe200078e0206 */
[----:B------:R-:W-:Y:S02]  /*27f0*/  LOP3.LUT R6, R11, 0xf00, RZ, 0xe2, !PT ;  /* 0x00000f000b067812 */ /* 0x000fe400078ee2ff */
[----:B------:R-:W-:Y:S01]  /*2800*/  LOP3.LUT R11, R70, 0x40, RZ, 0x3c, !PT ;  /* 0x00000040460b7812 */ /* 0x000fe200078e3cff */
[----:B-1----:R-:W-:Y:S01]  /*2810*/  IMAD.WIDE R22, R10, 0x4, R114 ;  /* 0x000000040a167825 */ /* 0x002fe200078e0272 */
[----:B------:R-:W-:-:S03]  /*2820*/  LOP3.LUT R15, R15, 0xff, RZ, 0xc0, !PT ;  /* 0x000000ff0f0f7812 */ /* 0x000fc600078ec0ff */
[----:B------:R-:W-:Y:S01]  /*2830*/  IMAD R6, R7, 0x1000, R6 ;  /* 0x0000100007067824 */ /* 0x000fe200078e0206 */
[----:B------:R-:W-:Y:S01]  /*2840*/  STL.64 [R1+0x8], R22 ;  /* 0x0000081601007387 */ /* 0x000fe20000100a00 */
[----:B------:R-:W-:Y:S02]  /*2850*/  VIADD R7, R42, 0x1f ;  /* 0x0000001f2a077836 */ /* 0x000fe40000000000 */
[----:B------:R-:W-:Y:S01]  /*2860*/  IMAD.IADD R6, R6, 0x1, R15 ;  /* 0x0000000106067824 */ /* 0x000fe200078e020f */
[----:B------:R-:W-:Y:S01]  /*2870*/  LDGSTS.E [R69+0x2400], desc[UR16][R22.64], !P1 ;  /* 0x0240000016457fae */ /* 0x000fe2000c9a1010 */
[----:B---3--:R-:W-:Y:S02]  /*2880*/  IMAD R10, R82, 0x1c, RZ ;  /* 0x0000001c520a7824 */ /* 0x008fe400078e02ff */
[----:B------:R-:W-:Y:S01]  /*2890*/  VIADD R220, R11, UR10 ;  /* 0x0000000a0bdc7c36 */ /* 0x000fe20008000000 */
[----:B------:R1:W-:Y:S01]  /*28a0*/  STL.64 [R1], R8 ;  /* 0x0000000801007387 */ /* 0x0003e20000100a00 */
[----:B------:R-:W-:Y:S01]  /*28b0*/  LOP3.LUT R6, R6, 0xffff, RZ, 0xc0, !PT ;  /* 0x0000ffff06067812 */ /* 0x000fe200078ec0ff */
[----:B------:R-:W-:-:S02]  /*28c0*/  IMAD.WIDE R190, R10, 0x4, R114 ;  /* 0x000000040abe7825 */ /* 0x000fc400078e0272 */
[----:B------:R1:W-:Y:S01]  /*28d0*/  LDGSTS.E [R69+0x2600], desc[UR16][R8.64], !P1 ;  /* 0x0260000008457fae */ /* 0x0003e2000c9a1010 */
[----:B------:R-:W-:Y:S01]  /*28e0*/  ISETP.GE.U32.AND P1, PT, R5, 0x7fffffd2, PT ;  /* 0x7fffffd20500780c */ /* 0x000fe20003f26070 */
[----:B------:R-:W-:Y:S02]  /*28f0*/  IMAD R5, R82, 0xc, RZ ;  /* 0x0000000c52057824 */ /* 0x000fe400078e02ff */
[----:B------:R-:W-:-:S04]  /*2900*/  IMAD.WIDE R198, R10, 0x4, R116 ;  /* 0x000000040ac67825 */ /* 0x000fc800078e0274 */
[----:B------:R-:W-:-:S04]  /*2910*/  IMAD.WIDE R242, R5, 0x4, R114 ;  /* 0x0000000405f27825 */ /* 0x000fc800078e0272 */
[C---:B-1----:R-:W-:Y:S02]  /*2920*/  IMAD R9, R82.reuse, 0xa, RZ ;  /* 0x0000000a52097824 */ /* 0x042fe400078e02ff */
[----:B------:R-:W-:Y:S02]  /*2930*/  IMAD R8, R82, 0xb, RZ ;  /* 0x0000000b52087824 */ /* 0x000fe400078e02ff */
[C---:B------:R-:W-:Y:S01]  /*2940*/  IMAD.WIDE R250, R9.reuse, 0x4, R114 ;  /* 0x0000000409fa7825 */ /* 0x040fe200078e0272 */
[----:B------:R-:W-:Y:S03]  /*2950*/  STL [R1+0xe8], R9 ;  /* 0x0000e80901007387 */ /* 0x000fe60000100800 */
[----:B------:R-:W-:Y:S01]  /*2960*/  IMAD.WIDE R248, R9, 0x4, R116 ;  /* 0x0000000409f87825 */ /* 0x000fe200078e0274 */
[----:B------:R1:W-:Y:S03]  /*2970*/  STL [R1+0xe4], R8 ;  /* 0x0000e40801007387 */ /* 0x0003e60000100800 */
[C---:B------:R-:W-:Y:S01]  /*2980*/  IMAD.WIDE R246, R8.reuse, 0x4, R114 ;  /* 0x0000000408f67825 */ /* 0x040fe200078e0272 */
[----:B------:R2:W-:Y:S03]  /*2990*/  LDGSTS.E [R69+0x2800], desc[UR16][R250.64], !P2 ;  /* 0x02800000fa457fae */ /* 0x0005e6000d1a1010 */
[--C-:B------:R-:W-:Y:S01]  /*29a0*/  IMAD.WIDE R244, R8, 0x4, R116.reuse ;  /* 0x0000000408f47825 */ /* 0x100fe200078e0274 */
[----:B------:R3:W-:Y:S03]  /*29b0*/  STL [R1+0xe0], R5 ;  /* 0x0000e00501007387 */ /* 0x0007e60000100800 */
[----:B------:R-:W-:Y:S01]  /*29c0*/  IMAD.WIDE R240, R5, 0x4, R116 ;  /* 0x0000000405f07825 */ /* 0x000fe200078e0274 */
[----:B------:R2:W-:Y:S01]  /*29d0*/  LDGSTS.E [R69+0x2a00], desc[UR16][R248.64], !P2 ;  /* 0x02a00000f8457fae */ /* 0x0005e2000d1a1010 */
[----:B------:R-:W-:-:S02]  /*29e0*/  ISETP.GE.AND P2, PT, R43, R42, PT ;  /* 0x0000002a2b00720c */ /* 0x000fc40003f46270 */
[C---:B-1----:R-:W-:Y:S01]  /*29f0*/  IMAD R8, R82.reuse, 0xd, RZ ;  /* 0x0000000d52087824 */ /* 0x042fe200078e02ff */
[----:B------:R2:W-:Y:S01]  /*2a00*/  LDGSTS.E [R69+0x2c00], desc[UR16][R246.64], !P3 ;  /* 0x02c00000f6457fae */ /* 0x0005e2000d9a1010 */
[----:B------:R-:W-:Y:S02]  /*2a10*/  IMAD R9, R82, 0xe, RZ ;  /* 0x0000000e52097824 */ /* 0x000fe400078e02ff */
[----:B---3--:R-:W-:Y:S01]  /*2a20*/  VIADD R5, R42, 0xfffffff0 ;  /* 0xfffffff02a057836 */ /* 0x008fe20000000000 */
[----:B------:R2:W-:Y:S01]  /*2a30*/  LDGSTS.E [R69+0x2e00], desc[UR16][R244.64], !P3 ;  /* 0x02e00000f4457fae */ /* 0x0005e2000d9a1010 */
[C---:B------:R-:W-:Y:S01]  /*2a40*/  IMAD.WIDE R238, R8.reuse, 0x4, R114 ;  /* 0x0000000408ee7825 */ /* 0x040fe200078e0272 */
[----:B------:R-:W-:Y:S02]  /*2a50*/  ISETP.GT.AND P3, PT, R7, 0x1f, PT ;  /* 0x0000001f0700780c */ /* 0x000fe40003f64270 */
[----:B------:R2:W-:Y:S01]  /*2a60*/  LDGSTS.E [R69+0x3000], desc[UR16][R242.64], !P4 ;  /* 0x03000000f2457fae */ /* 0x0005e2000e1a1010 */
[----:B------:R-:W-:Y:S01]  /*2a70*/  IMAD.WIDE R236, R8, 0x4, R116 ;  /* 0x0000000408ec7825 */ /* 0x000fe200078e0274 */
[----:B------:R-:W-:-:S02]  /*2a80*/  SEL R7, RZ, 0x4, !P3 ;  /* 0x00000004ff077807 */ /* 0x000fc40005800000 */
[----:B------:R2:W-:Y:S01]  /*2a90*/  LDGSTS.E [R69+0x3200], desc[UR16][R240.64], !P4 ;  /* 0x03200000f0457fae */ /* 0x0005e2000e1a1010 */
[----:B------:R-:W-:Y:S01]  /*2aa0*/  ISETP.GE.U32.AND P4, PT, R5, 0x7fffffd1, PT ;  /* 0x7fffffd10500780c */ /* 0x000fe20003f86070 */
[----:B------:R-:W-:Y:S01]  /*2ab0*/  IMAD.WIDE R234, R9, 0x4, R114 ;  /* 0x0000000409ea7825 */ /* 0x000fe200078e0272 */
[----:B------:R-:W-:Y:S01]  /*2ac0*/  SHF.R.U32.HI R5, RZ, 0xf, R6 ;  /* 0x0000000fff057819 */ /* 0x000fe20000011606 */
[----:B------:R1:W-:Y:S01]  /*2ad0*/  STL [R1+0xdc], R8 ;  /* 0x0000dc0801007387 */ /* 0x0003e20000100800 */
[----:B------:R-:W-:Y:S01]  /*2ae0*/  SEL R7, R7, RZ, !P2 ;  /* 0x000000ff07077207 */ /* 0x000fe20005000000 */
[----:B------:R-:W-:Y:S02]  /*2af0*/  IMAD.WIDE R232, R9, 0x4, R116 ;  /* 0x0000000409e87825 */ /* 0x000fe400078e0274 */
[----:B------:R2:W-:Y:S01]  /*2b00*/  LDGSTS.E [R69+0x3400], desc[UR16][R238.64], !P0 ;  /* 0x03400000ee457fae */ /* 0x0005e2000c1a1010 */
[----:B------:R-:W-:Y:S01]  /*2b10*/  ISETP.NE.U32.AND P2, PT, R7, RZ, PT ;  /* 0x000000ff0700720c */ /* 0x000fe20003f45070 */
[----:B------:R-:W-:-:S02]  /*2b20*/  IMAD R7, R82, 0x11, RZ ;  /* 0x0000001152077824 */ /* 0x000fc400078e02ff */
[----:B------:R2:W-:Y:S01]  /*2b30*/  LDGSTS.E [R69+0x3600], desc[UR16][R236.64], !P0 ;  /* 0x03600000ec457fae */ /* 0x0005e2000c1a1010 */
[----:B------:R-:W-:Y:S01]  /*2b40*/  LOP3.LUT P0, RZ, R5, 0x1, RZ, 0xc0, !PT ;  /* 0x0000000105ff7812 */ /* 0x000fe2000780c0ff */
[----:B-1----:R-:W-:Y:S01]  /*2b50*/  IMAD R8, R82, 0xf, RZ ;  /* 0x0000000f52087824 */ /* 0x002fe200078e02ff */
[----:B------:R-:W-:Y:S01]  /*2b60*/  SHF.R.U32.HI R5, RZ, 0xe, R6 ;  /* 0x0000000eff057819 */ /* 0x000fe20000011606 */
[----:B------:R-:W-:Y:S01]  /*2b70*/  STL [R1+0xd8], R9 ;  /* 0x0000d80901007387 */ /* 0x000fe20000100800 */
[----:B------:R-:W-:-:S03]  /*2b80*/  IMAD.WIDE R222, R7, 0x4, R114 ;  /* 0x0000000407de7825 */ /* 0x000fc600078e0272 */
[----:B------:R1:W-:Y:S01]  /*2b90*/  STL [R1+0xd4], R8 ;  /* 0x0000d40801007387 */ /* 0x0003e20000100800 */
[----:B------:R-:W-:-:S03]  /*2ba0*/  IMAD.WIDE R230, R8, 0x4, R114 ;  /* 0x0000000408e67825 */ /* 0x000fc600078e0272 */
[----:B------:R2:W-:Y:S01]  /*2bb0*/  LDGSTS.E [R69+0x3800], desc[UR16][R234.64], !P1 ;  /* 0x03800000ea457fae */ /* 0x0005e2000c9a1010 */
[----:B------:R-:W-:-:S03]  /*2bc0*/  IMAD.WIDE R228, R8, 0x4, R116 ;  /* 0x0000000408e47825 */ /* 0x000fc600078e0274 */
[----:B------:R2:W-:Y:S01]  /*2bd0*/  LDGSTS.E [R69+0x3a00], desc[UR16][R232.64], !P1 ;  /* 0x03a00000e8457fae */ /* 0x0005e2000c9a1010 */
[----:B------:R-:W-:Y:S01]  /*2be0*/  LOP3.LUT P1, RZ, R5, 0x1, RZ, 0xc0, !PT ;  /* 0x0000000105ff7812 */ /* 0x000fe2000782c0ff */
[----:B-1----:R-:W-:Y:S01]  /*2bf0*/  IMAD.SHL.U32 R8, R82, 0x10, RZ ;  /* 0x0000001052087824 */ /* 0x002fe200078e00ff */
[----:B------:R-:W-:Y:S01]  /*2c00*/  SHF.R.U32.HI R5, RZ, 0xd, R6 ;  /* 0x0000000dff057819 */ /* 0x000fe20000011606 */
[----:B------:R2:W-:Y:S01]  /*2c10*/  LDGSTS.E [R69+0x3c00], desc[UR16][R230.64], !P4 ;  /* 0x03c00000e6457fae */ /* 0x0005e2000e1a1010 */
[----:B------:R-:W-:-:S03]  /*2c20*/  IMAD.WIDE R218, R7, 0x4, R116 ;  /* 0x0000000407da7825 */ /* 0x000fc600078e0274 */
[----:B------:R2:W-:Y:S01]  /*2c30*/  LDGSTS.E [R69+0x3e00], desc[UR16][R228.64], !P4 ;  /* 0x03e00000e4457fae */ /* 0x0005e2000e1a1010 */
[C---:B------:R-:W-:Y:S01]  /*2c40*/  IMAD.WIDE R226, R8.reuse, 0x4, R114 ;  /* 0x0000000408e27825 */ /* 0x040fe200078e0272 */
[----:B------:R-:W-:Y:S02]  /*2c50*/  LOP3.LUT P4, RZ, R5, 0x1, RZ, 0xc0, !PT ;  /* 0x0000000105ff7812 */ /* 0x000fe4000788c0ff */
[----:B------:R-:W-:Y:S01]  /*2c60*/  SHF.R.U32.HI R5, RZ, 0xc, R6 ;  /* 0x0000000cff057819 */ /* 0x000fe20000011606 */
[----:B------:R-:W-:Y:S01]  /*2c70*/  IMAD.WIDE R224, R8, 0x4, R116 ;  /* 0x0000000408e07825 */ /* 0x000fe200078e0274 */
[----:B------:R1:W-:Y:S03]  /*2c80*/  STL [R1+0xd0], R8 ;  /* 0x0000d00801007387 */ /* 0x0003e60000100800 */
[----:B------:R-:W-:Y:S01]  /*2c90*/  IMAD R9, R82, 0x1d, RZ ;  /* 0x0000001d52097824 */ /* 0x000fe200078e02ff */
[----:B------:R2:W-:Y:S03]  /*2ca0*/  LDGSTS.E [R69+0x4000], desc[UR16][R226.64], P0 ;  /* 0x04000000e2457fae */ /* 0x0005e600081a1010 */
[----:B------:R-:W-:Y:S01]  /*2cb0*/  IMAD.WIDE R192, R9, 0x4, R114 ;  /* 0x0000000409c07825 */ /* 0x000fe200078e0272 */
[----:B------:R2:W-:Y:S01]  /*2cc0*/  LDGSTS.E [R69+0x4200], desc[UR16][R224.64], P0 ;  /* 0x04200000e0457fae */ /* 0x0005e200081a1010 */
[----:B------:R-:W-:-:S02]  /*2cd0*/  LOP3.LUT P0, RZ, R5, 0x1, RZ, 0xc0, !PT ;  /* 0x0000000105ff7812 */ /* 0x000fc4000780c0ff */
[----:B-1----:R-:W-:Y:S01]  /*2ce0*/  IMAD R8, R82, 0x12, RZ ;  /* 0x0000001252087824 */ /* 0x002fe200078e02ff */
[----:B------:R-:W-:Y:S01]  /*2cf0*/  SHF.R.U32.HI R5, RZ, 0xb, R6 ;  /* 0x0000000bff057819 */ /* 0x000fe20000011606 */
[----:B------:R1:W-:Y:S01]  /*2d00*/  STL [R1+0xcc], R7 ;  /* 0x0000cc0701007387 */ /* 0x0003e20000100800 */
[----:B------:R-:W-:-:S03]  /*2d10*/  IMAD.WIDE R200, R9, 0x4, R116 ;  /* 0x0000000409c87825 */ /* 0x000fc600078e0274 */
[----:B------:R2:W-:Y:S01]  /*2d20*/  LDGSTS.E [R69+0x4400], desc[UR16][R222.64], P1 ;  /* 0x04400000de457fae */ /* 0x0005e200089a1010 */
[----:B------:R-:W-:-:S03]  /*2d30*/  IMAD.WIDE R118, R8, 0x4, R114 ;  /* 0x0000000408767825 */ /* 0x000fc600078e0272 */
[----:B------:R2:W-:Y:S01]  /*2d40*/  LDGSTS.E [R69+0x4600], desc[UR16][R218.64], P1 ;  /* 0x04600000da457fae */ /* 0x0005e200089a1010 */
[----:B------:R-:W-:Y:S01]  /*2d50*/  IMAD.WIDE R120, R8, 0x4, R116 ;  /* 0x0000000408787825 */ /* 0x000fe200078e0274 */
[----:B------:R-:W-:Y:S02]  /*2d60*/  LOP3.LUT P1, RZ, R5, 0x1, RZ, 0xc0, !PT ;  /* 0x0000000105ff7812 */ /* 0x000fe4000782c0ff */
[----:B------:R-:W-:Y:S01]  /*2d70*/  SHF.R.U32.HI R5, RZ, 0xa, R6 ;  /* 0x0000000aff057819 */ /* 0x000fe20000011606 */
[----:B-1----:R-:W-:Y:S01]  /*2d80*/  IMAD R7, R82, 0x13, RZ ;  /* 0x0000001352077824 */ /* 0x002fe200078e02ff */
[----:B------:R1:W-:Y:S03]  /*2d90*/  STL [R1+0xc8], R8 ;  /* 0x0000c80801007387 */ /* 0x0003e60000100800 */
[C---:B------:R-:W-:Y:S01]  /*2da0*/  IMAD.WIDE R122, R7.reuse, 0x4, R114 ;  /* 0x00000004077a7825 */ /* 0x040fe200078e0272 */
[----:B------:R2:W-:Y:S03]  /*2db0*/  LDGSTS.E [R69+0x4800], desc[UR16][R118.64], P4 ;  /* 0x0480000076457fae */ /* 0x0005e6000a1a1010 */
[----:B------:R-:W-:Y:S01]  /*2dc0*/  IMAD.WIDE R124, R7, 0x4, R116 ;  /* 0x00000004077c7825 */ /* 0x000fe200078e0274 */
[----:B------:R2:W-:Y:S01]  /*2dd0*/  LDGSTS.E [R69+0x4a00], desc[UR16][R120.64], P4 ;  /* 0x04a0000078457fae */ /* 0x0005e2000a1a1010 */
[----:B------:R-:W-:-:S02]  /*2de0*/  LOP3.LUT P4, RZ, R5, 0x1, RZ, 0xc0, !PT ;  /* 0x0000000105ff7812 */ /* 0x000fc4000788c0ff */
[----:B-1----:R-:W-:Y:S01]  /*2df0*/  IMAD R8, R82, 0x14, RZ ;  /* 0x0000001452087824 */ /* 0x002fe200078e02ff */
[----:B------:R-:W-:Y:S01]  /*2e00*/  SHF.R.U32.HI R5, RZ, 0x9, R6 ;  /* 0x00000009ff057819 */ /* 0x000fe20000011606 */
[----:B------:R1:W-:Y:S02]  /*2e10*/  STL [R1+0xc4], R7 ;  /* 0x0000c40701007387 */ /* 0x0003e40000100800 */
[C---:B------:R-:W-:Y:S02]  /*2e20*/  IMAD.WIDE R126, R8.reuse, 0x4, R114 ;  /* 0x00000004087e7825 */ /* 0x040fe400078e0272 */
[----:B------:R2:W-:Y:S02]  /*2e30*/  LDGSTS.E [R69+0x4c00], desc[UR16][R122.64], P0 ;  /* 0x04c000007a457fae */ /* 0x0005e400081a1010 */
[----:B------:R-:W-:Y:S02]  /*2e40*/  IMAD.WIDE R128, R8, 0x4, R116 ;  /* 0x0000000408807825 */ /* 0x000fe400078e0274 */
[----:B------:R2:W-:Y:S01]  /*2e50*/  LDGSTS.E [R69+0x4e00], desc[UR16][R124.64], P0 ;  /* 0x04e000007c457fae */ /* 0x0005e200081a1010 */
[----:B------:R-:W-:Y:S01]  /*2e60*/  LOP3.LUT P0, RZ, R5, 0x1, RZ, 0xc0, !PT ;  /* 0x0000000105ff7812 */ /* 0x000fe2000780c0ff */
[----:B-1----:R-:W-:Y:S01]  /*2e70*/  IMAD R7, R82, 0x15, RZ ;  /* 0x0000001552077824 */ /* 0x002fe200078e02ff */
[----:B------:R-:W-:Y:S01]  /*2e80*/  SHF.R.U32.HI R5, RZ, 0x8, R6 ;  /* 0x00000008ff057819 */ /* 0x000fe20000011606 */
[----:B------:R1:W-:Y:S02]  /*2e90*/  STL [R1+0xc0], R8 ;  /* 0x0000c00801007387 */ /* 0x0003e40000100800 */
[----:B------:R-:W-:-:S02]  /*2ea0*/  IMAD.WIDE R130, R7, 0x4, R114 ;  /* 0x0000000407827825 */ /* 0x000fc400078e0272 */
        /* <DEDUP_REMOVED lines=22> */
[----:B------:R2:W-:Y:S02]  /*3010*/  LDGSTS.E [R69+0x5c00], desc[UR16][R170.64], P1 ;  /* 0x05c00000aa457fae */ /* 0x0005e400089a1010 */
[----:B------:R-:W-:-:S02]  /*3020*/  IMAD.WIDE R174, R8, 0x4, R114 ;  /* 0x0000000408ae7825 */ /* 0x000fc400078e0272 */
[----:B------:R2:W-:Y:S01]  /*3030*/  LDGSTS.E [R69+0x5e00], desc[UR16][R172.64], P1 ;  /* 0x05e00000ac457fae */ /* 0x0005e200089a1010 */
[----:B------:R-:W-:Y:S01]  /*3040*/  LOP3.LUT P1, RZ, R5, 0x1, RZ, 0xc0, !PT ;  /* 0x0000000105ff7812 */ /* 0x000fe2000782c0ff */
[----:B------:R-:W-:Y:S01]  /*3050*/  IMAD.WIDE R176, R8, 0x4, R116 ;  /* 0x0000000408b07825 */ /* 0x000fe200078e0274 */
[--C-:B------:R-:W-:Y:S01]  /*3060*/  SHF.R.U32.HI R5, RZ, 0x4, R6.reuse ;  /* 0x00000004ff057819 */ /* 0x100fe20000011606 */
[----:B------:R1:W-:Y:S04]  /*3070*/  STL [R1+0xb4], R7 ;  /* 0x0000b40701007387 */ /* 0x0003e80000100800 */
[----:B------:R2:W-:Y:S04]  /*3080*/  LDGSTS.E [R69+0x6000], desc[UR16][R174.64], P4 ;  /* 0x06000000ae457fae */ /* 0x0005e8000a1a1010 */
[----:B------:R2:W-:Y:S01]  /*3090*/  LDGSTS.E [R69+0x6200], desc[UR16][R176.64], P4 ;  /* 0x06200000b0457fae */ /* 0x0005e2000a1a1010 */
[----:B------:R-:W-:Y:S01]  /*30a0*/  LOP3.LUT P4, RZ, R5, 0x1, RZ, 0xc0, !PT ;  /* 0x0000000105ff7812 */ /* 0x000fe2000788c0ff */
[----:B-1----:R-:W-:Y:S01]  /*30b0*/  IMAD R7, R82, 0x19, RZ ;  /* 0x0000001952077824 */ /* 0x002fe200078e02ff */
[----:B------:R-:W-:Y:S01]  /*30c0*/  SHF.R.U32.HI R5, RZ, 0x3, R6 ;  /* 0x00000003ff057819 */ /* 0x000fe20000011606 */
[----:B------:R1:W-:Y:S02]  /*30d0*/  STL [R1+0xb0], R8 ;  /* 0x0000b00801007387 */ /* 0x0003e40000100800 */
[----:B------:R-:W-:-:S02]  /*30e0*/  IMAD.WIDE R178, R7, 0x4, R114 ;  /* 0x0000000407b27825 */ /* 0x000fc400078e0272 */
[----:B------:R3:W-:Y:S02]  /*30f0*/  STL [R1+0xac], R7 ;  /* 0x0000ac0701007387 */ /* 0x0007e40000100800 */
[----:B------:R-:W-:Y:S02]  /*3100*/  IMAD.WIDE R180, R7, 0x4, R116 ;  /* 0x0000000407b47825 */ /* 0x000fe400078e0274 */
[----:B------:R2:W-:Y:S02]  /*3110*/  LDGSTS.E [R69+0x6400], desc[UR16][R178.64], P0 ;  /* 0x06400000b2457fae */ /* 0x0005e400081a1010 */
[C---:B-1----:R-:W-:Y:S02]  /*3120*/  IMAD R8, R82.reuse, 0x1a, RZ ;  /* 0x0000001a52087824 */ /* 0x042fe400078e02ff */
[----:B------:R2:W-:Y:S01]  /*3130*/  LDGSTS.E [R69+0x6600], desc[UR16][R180.64], P0 ;  /* 0x06600000b4457fae */ /* 0x0005e200081a1010 */
[----:B------:R-:W-:Y:S01]  /*3140*/  LOP3.LUT P0, RZ, R5, 0x1, RZ, 0xc0, !PT ;  /* 0x0000000105ff7812 */ /* 0x000fe2000780c0ff */
[----:B---3--:R-:W-:Y:S01]  /*3150*/  IMAD R7, R82, 0x1b, RZ ;  /* 0x0000001b52077824 */ /* 0x008fe200078e02ff */
[----:B------:R-:W-:Y:S01]  /*3160*/  SHF.R.U32.HI R5, RZ, 0x2, R6 ;  /* 0x00000002ff057819 */ /* 0x000fe20000011606 */
[C---:B------:R-:W-:Y:S01]  /*3170*/  IMAD.WIDE R182, R8.reuse, 0x4, R114 ;  /* 0x0000000408b67825 */ /* 0x040fe200078e0272 */
[----:B------:R-:W-:Y:S01]  /*3180*/  SHF.R.U32.HI R6, RZ, 0x1, R6 ;  /* 0x00000001ff067819 */ /* 0x000fe20000011606 */
[----:B------:R1:W-:Y:S02]  /*3190*/  STL [R1+0xa8], R8 ;  /* 0x0000a80801007387 */ /* 0x0003e40000100800 */
[----:B------:R-:W-:-:S02]  /*31a0*/  IMAD.WIDE R184, R8, 0x4, R116 ;  /* 0x0000000408b87825 */ /* 0x000fc400078e0274 */
[----:B------:R2:W-:Y:S02]  /*31b0*/  LDGSTS.E [R69+0x6800], desc[UR16][R182.64], P1 ;  /* 0x06800000b6457fae */ /* 0x0005e400089a1010 */
[----:B------:R-:W-:Y:S02]  /*31c0*/  IMAD.WIDE R186, R7, 0x4, R114 ;  /* 0x0000000407ba7825 */ /* 0x000fe400078e0272 */
[----:B------:R2:W-:Y:S01]  /*31d0*/  LDGSTS.E [R69+0x6a00], desc[UR16][R184.64], P1 ;  /* 0x06a00000b8457fae */ /* 0x0005e200089a1010 */
[----:B------:R-:W-:Y:S01]  /*31e0*/  LOP3.LUT P1, RZ, R5, 0x1, RZ, 0xc0, !PT ;  /* 0x0000000105ff7812 */ /* 0x000fe2000782c0ff */
[----:B------:R-:W-:Y:S02]  /*31f0*/  IMAD.WIDE R188, R7, 0x4, R116 ;  /* 0x0000000407bc7825 */ /* 0x000fe400078e0274 */
[----:B------:R2:W-:Y:S02]  /*3200*/  LDGSTS.E [R69+0x6c00], desc[UR16][R186.64], P4 ;  /* 0x06c00000ba457fae */ /* 0x0005e4000a1a1010 */
[----:B-1----:R-:W-:-:S02]  /*3210*/  IMAD R8, R82, 0x1e, RZ ;  /* 0x0000001e52087824 */ /* 0x002fc400078e02ff */
[----:B------:R2:W-:Y:S01]  /*3220*/  LDGSTS.E [R69+0x6e00], desc[UR16][R188.64], P4 ;  /* 0x06e00000bc457fae */ /* 0x0005e2000a1a1010 */
[----:B------:R-:W-:Y:S01]  /*3230*/  LOP3.LUT P4, RZ, R6, 0x1, RZ, 0xc0, !PT ;  /* 0x0000000106ff7812 */ /* 0x000fe2000788c0ff */
[C---:B------:R-:W-:Y:S02]  /*3240*/  IMAD.WIDE R194, R8.reuse, 0x4, R114 ;  /* 0x0000000408c27825 */ /* 0x040fe400078e0272 */
[----:B------:R1:W-:Y:S02]  /*3250*/  STL [R1+0xa4], R7 ;  /* 0x0000a40701007387 */ /* 0x0003e40000100800 */
[----:B------:R-:W-:Y:S02]  /*3260*/  IMAD.WIDE R202, R8, 0x4, R116 ;  /* 0x0000000408ca7825 */ /* 0x000fe400078e0274 */
[----:B------:R2:W-:Y:S02]  /*3270*/  LDGSTS.E [R69+0x7000], desc[UR16][R190.64], P0 ;  /* 0x07000000be457fae */ /* 0x0005e400081a1010 */
[----:B------:R-:W-:-:S02]  /*3280*/  IMAD.SHL.U32 R5, R4, 0x40, RZ ;  /* 0x0000004004057824 */ /* 0x000fc400078e00ff */
[----:B------:R2:W-:Y:S01]  /*3290*/  LDGSTS.E [R69+0x7200], desc[UR16][R198.64], P0 ;  /* 0x07200000c6457fae */ /* 0x0005e200081a1010 */
[----:B------:R-:W-:Y:S02]  /*32a0*/  IMAD.SHL.U32 R4, R4, 0x10, RZ ;  /* 0x0000001004047824 */ /* 0x000fe400078e00ff */
[----:B-1----:R-:W-:Y:S01]  /*32b0*/  IMAD R7, R82, 0x1f, RZ ;  /* 0x0000001f52077824 */ /* 0x002fe200078e02ff */
[----:B------:R2:W-:Y:S01]  /*32c0*/  LDGSTS.E [R69+0x7400], desc[UR16][R192.64], P1 ;  /* 0x07400000c0457fae */ /* 0x0005e200089a1010 */
[----:B------:R-:W-:Y:S02]  /*32d0*/  LOP3.LUT R5, R5, 0x600, RZ, 0xc0, !PT ;  /* 0x0000060005057812 */ /* 0x000fe400078ec0ff */
[C---:B------:R-:W-:Y:S01]  /*32e0*/  IMAD.WIDE R196, R7.reuse, 0x4, R114 ;  /* 0x0000000407c47825 */ /* 0x040fe200078e0272 */
[----:B------:R2:W-:Y:S01]  /*32f0*/  LDGSTS.E [R69+0x7600], desc[UR16][R200.64], P1 ;  /* 0x07600000c8457fae */ /* 0x0005e200089a1010 */
[----:B------:R-:W-:Y:S02]  /*3300*/  LOP3.LUT R4, R4, 0x70, RZ, 0xc0, !PT ;  /* 0x0000007004047812 */ /* 0x000fe400078ec0ff */
[----:B------:R-:W-:Y:S01]  /*3310*/  IMAD.WIDE R204, R7, 0x4, R116 ;  /* 0x0000000407cc7825 */ /* 0x000fe200078e0274 */
[----:B------:R2:W-:Y:S01]  /*3320*/  LDGSTS.E [R69+0x7800], desc[UR16][R194.64], P4 ;  /* 0x07800000c2457fae */ /* 0x0005e2000a1a1010 */
[----:B------:R-:W-:-:S03]  /*3330*/  IADD3 R5, PT, PT, R5, UR10, R4 ;  /* 0x0000000a05057c10 */ /* 0x000fc6000fffe004 */
[----:B------:R2:W-:Y:S02]  /*3340*/  LDGSTS.E [R69+0x7a00], desc[UR16][R202.64], P4 ;  /* 0x07a00000ca457fae */ /* 0x0005e4000a1a1010 */
[----:B------:R-:W-:Y:S02]  /*3350*/  IMAD R68, R68, 0x4, R5 ;  /* 0x0000000444447824 */ /* 0x000fe400078e0205 */
[----:B------:R2:W-:Y:S04]  /*3360*/  LDGSTS.E [R69+0x7c00], desc[UR16][R196.64], !P6 ;  /* 0x07c00000c4457fae */ /* 0x0005e8000f1a1010 */
[----:B------:R2:W-:Y:S04]  /*3370*/  LDGSTS.E [R69+0x7e00], desc[UR16][R204.64], !P6 ;  /* 0x07e00000cc457fae */ /* 0x0005e8000f1a1010 */
[----:B------:R-:W0:Y:S04]  /*3380*/  LDGDEPBAR ;  /* 0x00000000000079af */ /* 0x000e280000000000 */
[----:B------:R2:W-:Y:S04]  /*3390*/  LDGSTS.E [R75+0x8000], desc[UR16][R94.64], P2 ;  /* 0x080000005e4b7fae */ /* 0x0005e800091a1010 */
        /* <DEDUP_REMOVED lines=15> */
[----:B------:R-:W0:Y:S04]  /*3490*/  LDGDEPBAR ;  /* 0x00000000000079af */ /* 0x000e280000000000 */
[----:B------:R2:W-:Y:S04]  /*34a0*/  STL [R1+0xa0], R10 ;  /* 0x0000a00a01007387 */ /* 0x0005e80000100800 */
[----:B------:R2:W-:Y:S04]  /*34b0*/  STL [R1+0x9c], R9 ;  /* 0x00009c0901007387 */ /* 0x0005e80000100800 */
[----:B------:R2:W-:Y:S04]  /*34c0*/  STL [R1+0x98], R8 ;  /* 0x0000980801007387 */ /* 0x0005e80000100800 */
[----:B------:R2:W-:Y:S01]  /*34d0*/  STL [R1+0x94], R7 ;  /* 0x0000940701007387 */ /* 0x0005e20000100800 */
[----:B------:R-:W-:-:S04]  /*34e0*/  DEPBAR.LE SB0, 0x0 ;  /* 0x000080000000791a */ /* 0x000fc80000000000 */
[----:B------:R-:W-:Y:S06]  /*34f0*/  BAR.SYNC.DEFER_BLOCKING 0x0 ;  /* 0x0000000000007b1d */ /* 0x000fec0000010000 */
[----:B------:R2:W1:Y:S04]  /*3500*/  LDSM.16.M88.4 R36, [R68] ;  /* 0x000000004424783b */ /* 0x0004680000000200 */
[----:B------:R2:W3:Y:S04]  /*3510*/  LDSM.16.M88.4 R40, [R68+0x800] ;  /* 0x000800004428783b */ /* 0x0004e80000000200 */
[----:B------:R2:W4:Y:S04]  /*3520*/  LDSM.16.M88.4 R160, [R68+0x1000] ;  /* 0x0010000044a0783b */ /* 0x0005280000000200 */
[----:B------:R2:W1:Y:S04]  /*3530*/  LDSM.16.M88.4 R44, [R68+0x1800] ;  /* 0x00180000442c783b */ /* 0x0004680000000200 */
        /* <DEDUP_REMOVED lines=11> */
[----:B------:R2:W1:Y:S01]  /*35f0*/  LDSM.16.M88.4 R132, [R68+0x7800] ;  /* 0x007800004484783b */ /* 0x0004620000000200 */
[----:B---34-:R-:W-:Y:S05]  /*3600*/  @!P3 BRA `(.L_x_6) ;  /* 0x000000040004b947 */ /* 0x018fea0003800000 */
[----:B-1----:R-:W-:Y:S01]  /*3610*/  IMAD.MOV.U32 R4, RZ, RZ, R36 ;  /* 0x000000ffff047224 */ /* 0x002fe200078e0024 */
[----:B------:R-:W-:Y:S01]  /*3620*/  MOV R11, R46 ;  /* 0x0000002e000b7202 */ /* 0x000fe20000000f00 */
[----:B------:R-:W-:Y:S01]  /*3630*/  IMAD.MOV.U32 R36, RZ, RZ, R37 ;  /* 0x000000ffff247224 */ /* 0x000fe200078e0025 */
[----:B------:R-:W-:Y:S01]  /*3640*/  MOV R29, R142 ;  /* 0x0000008e001d7202 */ /* 0x000fe20000000f00 */
[----:B------:R-:W-:Y:S02]  /*3650*/  IMAD.MOV.U32 R37, RZ, RZ, R39 ;  /* 0x000000ffff257224 */ /* 0x000fe400078e0027 */
[----:B------:R-:W-:Y:S02]  /*3660*/  IMAD.MOV.U32 R39, RZ, RZ, R43 ;  /* 0x000000ffff277224 */ /* 0x000fe400078e002b */
[----:B------:R-:W-:Y:S01]  /*3670*/  IMAD.MOV.U32 R43, RZ, RZ, R47 ;  /* 0x000000ffff2b7224 */ /* 0x000fe200078e002f */
[----:B------:R-:W-:Y:S01]  /*3680*/  MOV R47, R51 ;  /* 0x00000033002f7202 */ /* 0x000fe20000000f00 */
[----:B------:R-:W-:-:S02]  /*3690*/  IMAD.MOV.U32 R51, RZ, RZ, R55 ;  /* 0x000000ffff337224 */ /* 0x000fc400078e0037 */
[----:B------:R-:W-:Y:S02]  /*36a0*/  IMAD.MOV.U32 R55, RZ, RZ, R59 ;  /* 0x000000ffff377224 */ /* 0x000fe400078e003b */
[----:B------:R-:W-:Y:S02]  /*36b0*/  IMAD.MOV.U32 R5, RZ, RZ, R38 ;  /* 0x000000ffff057224 */ /* 0x000fe400078e0026 */
[----:B--2---:R-:W-:Y:S02]  /*36c0*/  IMAD.MOV.U32 R7, RZ, RZ, R42 ;  /* 0x000000ffff077224 */ /* 0x004fe400078e002a */
[----:B------:R-:W-:Y:S02]  /*36d0*/  IMAD.MOV.U32 R15, RZ, RZ, R50 ;  /* 0x000000ffff0f7224 */ /* 0x000fe400078e0032 */
[----:B------:R-:W-:Y:S02]  /*36e0*/  IMAD.MOV.U32 R19, RZ, RZ, R54 ;  /* 0x000000ffff137224 */ /* 0x000fe400078e0036 */
[----:B------:R-:W-:-:S02]  /*36f0*/  IMAD.MOV.U32 R23, RZ, RZ, R58 ;  /* 0x000000ffff177224 */ /* 0x000fc400078e003a */
[----:B------:R-:W-:Y:S02]  /*3700*/  IMAD.MOV.U32 R27, RZ, RZ, R62 ;  /* 0x000000ffff1b7224 */ /* 0x000fe400078e003e */
[----:B------:R-:W-:Y:S02]  /*3710*/  IMAD.MOV.U32 R59, RZ, RZ, R63 ;  /* 0x000000ffff3b7224 */ /* 0x000fe400078e003f */
[----:B------:R-:W-:Y:S02]  /*3720*/  IMAD.MOV.U32 R6, RZ, RZ, R40 ;  /* 0x000000ffff067224 */ /* 0x000fe400078e0028 */
        /* <DEDUP_REMOVED lines=13> */
[----:B------:R-:W-:Y:S01]  /*3800*/  IMAD.MOV.U32 R62, RZ, RZ, R65 ;  /* 0x000000ffff3e7224 */ /* 0x000fe200078e0041 */
[----:B------:R-:W-:Y:S01]  /*3810*/  MOV R65, R139 ;  /* 0x0000008b00417202 */ /* 0x000fe20000000f00 */
        /* <DEDUP_REMOVED lines=30> */
[----:B------:R-:W-:-:S04]  /*3a00*/  IMAD.MOV.U32 R67, RZ, RZ, R135 ;  /* 0x000000ffff437224 */ /* 0x000fc800078e0087 */
[----:B------:R3:W-:Y:S03]  /*3a10*/  STTM.x64 tmem[UR11+0x80], R4 ;  /* 0x00008004000079ed */ /* 0x0007e6000834000b */
.L_x_6:
[----:B---3--:R-:W3:Y:S01]  /*3a20*/  LDC R23, c[0x0][0x3a0] ;  /* 0x0000e800ff177b82 */ /* 0x008ee20000000800 */
[----:B------:R-:W-:Y:S01]  /*3a30*/  P2R R4, PR, RZ, 0x20 ;  /* 0x00000020ff047803 */ /* 0x000fe20000000000 */
[----:B------:R-:W-:Y:S01]  /*3a40*/  IMAD.SHL.U32 R74, R82, 0x20, RZ ;  /* 0x00000020524a7824 */ /* 0x000fe200078e00ff */
[----:B------:R-:W4:Y:S01]  /*3a50*/  FENCE.VIEW.ASYNC.T ;  /* 0x00000000000073c6 */ /* 0x000f220000000200 */
[----:B------:R-:W-:Y:S02]  /*3a60*/  UIADD3 UR18, UPT, UPT, UR13, 0x80, URZ ;  /* 0x000000800d127890 */ /* 0x000fe4000fffe0ff */
[----:B------:R-:W-:-:S04]  /*3a70*/  IMAD.WIDE R114, R74, 0x4, R114 ;  /* 0x000000044a727825 */ /* 0x000fc800078e0272 */
[----:B------:R-:W-:-:S04]  /*3a80*/  IMAD.WIDE R116, R74, 0x4, R116 ;  /* 0x000000044a747825 */ /* 0x000fc800078e0274 */
[C---:B---3--:R-:W-:Y:S02]  /*3a90*/  VIADD R6, R23.reuse, 0xffffffca ;  /* 0xffffffca17067836 */ /* 0x048fe40000000000 */
[C---:B--2---:R-:W-:Y:S02]  /*3aa0*/  VIADD R7, R23.reuse, 0xffffffcb ;  /* 0xffffffcb17077836 */ /* 0x044fe40000000000 */
[C---:B------:R-:W-:Y:S01]  /*3ab0*/  VIADD R22, R23.reuse, 0x1f ;  /* 0x0000001f17167836 */ /* 0x040fe20000000000 */
[----:B----4-:R-:W-:Y:S01]  /*3ac0*/  BAR.SYNC.DEFER_BLOCKING 0x0 ;  /* 0x0000000000007b1d */ /* 0x010fe20000010000 */
[----:B------:R-:W-:Y:S01]  /*3ad0*/  ISETP.GE.U32.AND P2, PT, R6, 0x7fffffab, PT ;  /* 0x7fffffab0600780c */ /* 0x000fe20003f46070 */
[----:B------:R-:W-:Y:S01]  /*3ae0*/  VIADD R6, R23, 0xffffffc9 ;  /* 0xffffffc917067836 */ /* 0x000fe20000000000 */
[----:B------:R-:W-:Y:S01]  /*3af0*/  ISETP.GE.U32.AND P6, PT, R7, 0x7fffffac, PT ;  /* 0x7fffffac0700780c */ /* 0x000fe20003fc6070 */
[C---:B------:R-:W-:Y:S01]  /*3b00*/  VIADD R5, R23.reuse, 0xffffffc8 ;  /* 0xffffffc817057836 */ /* 0x040fe20000000000 */
[----:B------:R-:W-:Y:S01]  /*3b10*/  SEL R10, RZ, 0x4, P2 ;  /* 0x00000004ff0a7807 */ /* 0x000fe20001000000 */
[C---:B------:R-:W-:Y:S01]  /*3b20*/  VIADD R14, R23.reuse, 0xffffffdb ;  /* 0xffffffdb170e7836 */ /* 0x040fe20000000000 */
[----:B------:R-:W-:Y:S01]  /*3b30*/  ISETP.GE.U32.AND P0, PT, R6, 0x7fffffaa, PT ;  /* 0x7fffffaa0600780c */ /* 0x000fe20003f06070 */
[----:B------:R-:W-:Y:S01]  /*3b40*/  VIADD R6, R23, 0xffffffde ;  /* 0xffffffde17067836 */ /* 0x000fe20000000000 */
[----:B------:R-:W-:-:S02]  /*3b50*/  SEL R13, RZ, 0x7fff8, P6 ;  /* 0x0007fff8ff0d7807 */ /* 0x000fc40003000000 */
[----:B------:R-:W-:Y:S02]  /*3b60*/  SEL R12, RZ, 0x1fffe, P0 ;  /* 0x0001fffeff0c7807 */ /* 0x000fe40000000000 */
[----:B------:R-:W-:Y:S02]  /*3b70*/  ISETP.NE.U32.AND P0, PT, RZ, UR7, PT ;  /* 0x00000007ff007c0c */ /* 0x000fe4000bf05070 */
[----:B------:R-:W-:Y:S01]  /*3b80*/  ISETP.GE.U32.AND P1, PT, R5, 0x7fffffa9, PT ;  /* 0x7fffffa90500780c */ /* 0x000fe20003f26070 */
[C---:B------:R-:W-:Y:S01]  /*3b90*/  VIADD R5, R23.reuse, 0xffffffdf ;  /* 0xffffffdf17057836 */ /* 0x040fe20000000000 */
[----:B------:R-:W-:Y:S02]  /*3ba0*/  ISETP.LT.OR P6, PT, R22, 0x20, P0 ;  /* 0x000000201600780c */ /* 0x000fe400007c1670 */
[----:B------:R-:W-:Y:S01]  /*3bb0*/  ISETP.GE.U32.AND P3, PT, R6, 0x7fffffbf, PT ;  /* 0x7fffffbf0600780c */ /* 0x000fe20003f66070 */
[----:B------:R-:W-:Y:S01]  /*3bc0*/  VIADD R6, R23, 0xffffffdc ;  /* 0xffffffdc17067836 */ /* 0x000fe20000000000 */
[----:B------:R-:W-:Y:S01]  /*3bd0*/  ISETP.GE.U32.AND P4, PT, R5, 0x7fffffc0, PT ;  /* 0x7fffffc00500780c */ /* 0x000fe20003f86070 */
[----:B------:R-:W-:Y:S01]  /*3be0*/  VIADD R5, R23, 0xffffffdd ;  /* 0xffffffdd17057836 */ /* 0x000fe20000000000 */
[----:B------:R-:W-:-:S02]  /*3bf0*/  SEL R11, RZ, 0x1, P1 ;  /* 0x00000001ff0b7807 */ /* 0x000fc40000800000 */
[----:B------:R-:W-:Y:S02]  /*3c00*/  ISETP.GE.U32.AND P5, PT, R14, 0x7fffffbc, PT ;  /* 0x7fffffbc0e00780c */ /* 0x000fe40003fa6070 */
[----:B------:R-:W-:Y:S02]  /*3c10*/  ISETP.GE.U32.AND P2, PT, R5, 0x7fffffbe, PT ;  /* 0x7fffffbe0500780c */ /* 0x000fe40003f46070 */
[----:B------:R-:W-:Y:S02]  /*3c20*/  ISETP.GE.U32.AND P1, PT, R6, 0x7fffffbd, PT ;  /* 0x7fffffbd0600780c */ /* 0x000fe40003f26070 */
[----:B------:R-:W-:Y:S01]  /*3c30*/  ISETP.NE.AND P5, PT, R4, RZ, PT ;  /* 0x000000ff0400720c */ /* 0x000fe20003fa5270 */
[----:B------:R-:W-:-:S12]  /*3c40*/  @P6 BRA `(.L_x_7) ;  /* 0x0000000000c46947 */ /* 0x000fd80003800000 */
[----:B------:R-:W-:Y:S01]  /*3c50*/  UIADD3 UR5, UPT, UPT, UR10, 0x8000, URZ ;  /* 0x000080000a057890 */ /* 0x000fe2000fffe0ff */
[----:B------:R-:W-:Y:S01]  /*3c60*/  UMOV UR4, URZ ;  /* 0x000000ff00047c82 */ /* 0x000fe20008000000 */
[----:B------:R-:W-:Y:S02]  /*3c70*/  UIADD3 UR9, UPT, UPT, UR13, 0x88, URZ ;  /* 0x000000880d097890 */ /* 0x000fe4000fffe0ff */
[----:B------:R-:W-:Y:S02]  /*3c80*/  USHF.R.U32.HI UR5, URZ, 0x4, UR5 ;  /* 0x00000004ff057899 */ /* 0x000fe40008011605 */
[----:B------:R-:W-:Y:S02]  /*3c90*/  UIADD3 UR12, UPT, UPT, UR13, 0x90, URZ ;  /* 0x000000900d0c7890 */ /* 0x000fe4000fffe0ff */
[----:B------:R-:W-:Y:S02]  /*3ca0*/  USGXT.U32 UR6, UR5, 0xe ;  /* 0x0000000e0506789a */ /* 0x000fe40008000000 */
[----:B------:R-:W-:-:S02]  /*3cb0*/  UIADD3 UR19, UPT, UPT, UR13, 0x98, URZ ;  /* 0x000000980d137890 */ /* 0x000fc4000fffe0ff */
[----:B------:R-:W-:Y:S02]  /*3cc0*/  UIADD3 UR32, UP1, UPT, UR6, 0x2, URZ ;  /* 0x0000000206207890 */ /* 0x000fe4000ff3e0ff */
[----:B------:R-:W-:Y:S02]  /*3cd0*/  UIADD3 UR26, UPT, UPT, UR13, 0x40, URZ ;  /* 0x000000400d1a7890 */ /* 0x000fe4000fffe0ff */
[----:B------:R-:W-:Y:S02]  /*3ce0*/  UIADD3.X UR33, UPT, UPT, UR4, 0x40004040, URZ, UP1, !UPT ;  /* 0x4000404004217890 */ /* 0x000fe40008ffe4ff */
[----:B------:R-:W-:Y:S02]  /*3cf0*/  UIADD3 UR27, UPT, UPT, UR13, 0xa0, URZ ;  /* 0x000000a00d1b7890 */ /* 0x000fe4000fffe0ff */
[----:B------:R-:W-:Y:S02]  /*3d00*/  UIADD3.64 UR14, UPT, UPT, UR32, 0x2, URZ ;  /* 0x00000002200e7897 */ /* 0x000fe4000fffe0ff */
[----:B------:R-:W-:-:S02]  /*3d10*/  UIADD3.64 UR24, UPT, UPT, UR32, 0x4, URZ ;  /* 0x0000000420187897 */ /* 0x000fc4000fffe0ff */
[----:B------:R-:W-:Y:S02]  /*3d20*/  UIADD3 UR31, UPT, UPT, UR13, 0x40, URZ ;  /* 0x000000400d1f7890 */ /* 0x000fe4000fffe0ff */
[----:B------:R-:W-:Y:S02]  /*3d30*/  UIADD3 UR28, UPT, UPT, UR13, 0xa8, URZ ;  /* 0x000000a80d1c7890 */ /* 0x000fe4000fffe0ff */
[----:B------:R-:W-:Y:S02]  /*3d40*/  UIADD3 UR46, UPT, UPT, UR13, 0x40, URZ ;  /* 0x000000400d2e7890 */ /* 0x000fe4000fffe0ff */
[----:B------:R-:W-:Y:S01]  /*3d50*/  UIADD3 UR29, UPT, UPT, UR13, 0xb0, URZ ;  /* 0x000000b00d1d7890 */ /* 0x000fe2000fffe0ff */
[----:B------:R-:W-:Y:S01]  /*3d60*/  UMOV UR34, 0x0 ;  /* 0x0000000000227882 */ /* 0x000fe20000000000 */
[----:B------:R-:W-:Y:S01]  /*3d70*/  UMOV UR35, 0x8100910 ;  /* 0x0810091000237882 */ /* 0x000fe20000000000 */
[----:B------:R-:W-:Y:S02]  /*3d80*/  UIADD3 UR47, UPT, UPT, UR13, 0x40, URZ ;  /* 0x000000400d2f7890 */ /* 0x000fe4000fffe0ff */
[----:B------:R-:W-:Y:S01]  /*3d90*/  UIADD3 UR30, UPT, UPT, UR13, 0xb8, URZ ;  /* 0x000000b80d1e7890 */ /* 0x000fe2000fffe0ff */
[----:B------:R-:W-:Y:S01]  /*3da0*/  UMOV UR7, 0x40004040 ;  /* 0x4000404000077882 */ /* 0x000fe20000000000 */
[----:B------:R-:W-:Y:S01]  /*3db0*/  UMOV UR36, 0x0 ;  /* 0x0000000000247882 */ /* 0x000fe20000000000 */
[----:B------:R-:W-:Y:S01]  /*3dc0*/  UMOV UR37, 0x8100910 ;  /* 0x0810091000257882 */ /* 0x000fe20000000000 */
[----:B------:R-:W-:Y:S01]  /*3dd0*/  UMOV UR38, 0x0 ;  /* 0x0000000000267882 */ /* 0x000fe20000000000 */
[----:B------:R-:W-:Y:S01]  /*3de0*/  UMOV UR39, 0x8100910 ;  /* 0x0810091000277882 */ /* 0x000fe20000000000 */
[----:B------:R2:W-:Y:S01]  /*3df0*/  UTCHMMA tmem[UR18], gdesc[UR6], tmem[UR13], tmem[UR34], idesc[UR35], !UPT ;  /* 0x00ff2206120079ea */ /* 0x0005e2000f80000d */
[----:B------:R-:W-:Y:S01]  /*3e00*/  UMOV UR40, 0x0 ;  /* 0x0000000000287882 */ /* 0x000fe20000000000 */
[----:B------:R-:W-:Y:S01]  /*3e10*/  UMOV UR41, 0x8100910 ;  /* 0x0810091000297882 */ /* 0x000fe20000000000 */
[----:B------:R2:W-:Y:S01]  /*3e20*/  UTCHMMA tmem[UR9], gdesc[UR32], tmem[UR13], tmem[UR36], idesc[UR37], UPT ;  /* 0x00ff2420090079ea */ /* 0x0005e2000b80000d */
        /* <DEDUP_REMOVED lines=8> */
[----:B------:R-:W-:Y:S01]  /*3eb0*/  UMOV UR4, UR8 ;  /* 0x0000000800047c82 */ /* 0x000fe20008000000 */
[----:B------:R-:W-:Y:S01]  /*3ec0*/  UMOV UR5, URZ ;  /* 0x000000ff00057c82 */ /* 0x000fe20008000000 */
[----:B------:R2:W-:Y:S01]  /*3ed0*/  UTCHMMA tmem[UR27], gdesc[UR6], tmem[UR26], tmem[UR42], idesc[UR43], !UPT ;  /* 0x00ff2a061b0079ea */ /* 0x0005e2000f80001a */
[----:B------:R-:W-:Y:S01]  /*3ee0*/  UMOV UR50, 0x0 ;  /* 0x0000000000327882 */ /* 0x000fe20000000000 */
[----:B------:R-:W-:Y:S01]  /*3ef0*/  UMOV UR51, 0x8100910 ;  /* 0x0810091000337882 */ /* 0x000fe20000000000 */
[----:B------:R2:W-:Y:S01]  /*3f00*/  UTCHMMA tmem[UR28], gdesc[UR32], tmem[UR31], tmem[UR44], idesc[UR45], UPT ;  /* 0x00ff2c201c0079ea */ /* 0x0005e2000b80001f */
[----:B------:R-:W-:Y:S01]  /*3f10*/  UMOV UR4, UR4 ;  /* 0x0000000400047c82 */ /* 0x000fe20008000000 */
[----:B------:R2:W-:Y:S01]  /*3f20*/  UTCHMMA tmem[UR29], gdesc[UR14], tmem[UR46], tmem[UR48], idesc[UR49], UPT ;  /* 0x00ff300e1d0079ea */ /* 0x0005e2000b80002e */
[----:B------:R2:W-:Y:S01]  /*3f30*/  UTCHMMA tmem[UR30], gdesc[UR24], tmem[UR47], tmem[UR50], idesc[UR51], UPT ;  /* 0x00ff32181e0079ea */ /* 0x0005e2000b80002f */
[----:B------:R2:W-:Y:S01]  /*3f40*/  UTCBAR [UR4], URZ ;  /* 0x000000ff040073e9 */ /* 0x0005e200080000ff */
[----:B------:R-:W-:Y:S01]  /*3f50*/  NOP ;  /* 0x0000000000007918 */ /* 0x000fe20000000000 */
.L_x_7:
[----:B------:R-:W3:Y:S04]  /*3f60*/  LDL.LU.64 R4, [R1+0x88] ;  /* 0x0000880001047983 */ /* 0x000ee80000300a00 */
[----:B------:R-:W4:Y:S04]  /*3f70*/  LDL.LU.64 R30, [R1+0x40] ;  /* 0x00004000011e7983 */ /* 0x000f280000300a00 */
[----:B------:R-:W5:Y:S04]  /*3f80*/  LDL.LU.64 R6, [R1+0x80] ;  /* 0x0000800001067983 */ /* 0x000f680000300a00 */
[----:B--2---:R-:W2:Y:S04]  /*3f90*/  LDL.LU.64 R42, [R1+0x78] ;  /* 0x00007800012a7983 */ /* 0x004ea80000300a00 */
[----:B------:R-:W4:Y:S04]  /*3fa0*/  LDL.LU.64 R24, [R1+0x28] ;  /* 0x0000280001187983 */ /* 0x000f280000300a00 */
[----:B------:R-:W4:Y:S04]  /*3fb0*/  LDL.LU.64 R28, [R1+0x38] ;  /* 0x00003800011c7983 */ /* 0x000f280000300a00 */
[----:B------:R-:W4:Y:S04]  /*3fc0*/  LDL.LU.64 R26, [R1+0x30] ;  /* 0x00003000011a7983 */ /* 0x000f280000300a00 */
[----:B------:R-:W4:Y:S04]  /*3fd0*/  LDL.LU.64 R40, [R1+0x70] ;  /* 0x0000700001287983 */ /* 0x000f280000300a00 */
[----:B------:R-:W4:Y:S04]  /*3fe0*/  LDL.LU.64 R20, [R1+0x20] ;  /* 0x0000200001147983 */ /* 0x000f280000300a00 */
[----:B-1----:R-:W4:Y:S04]  /*3ff0*/  LDL.LU.64 R38, [R1+0x68] ;  /* 0x0000680001267983 */ /* 0x002f280000300a00 */
[----:B------:R-:W4:Y:S04]  /*4000*/  LDL.LU.64 R18, [R1+0x60] ;  /* 0x0000600001127983 */ /* 0x000f280000300a00 */
[----:B------:R-:W4:Y:S04]  /*4010*/  LDL.LU.64 R16, [R1+0x18] ;  /* 0x0000180001107983 */ /* 0x000f280000300a00 */
[----:B------:R-:W4:Y:S04]  /*4020*/  LDL.LU.64 R32, [R1+0x48] ;  /* 0x0000480001207983 */ /* 0x000f280000300a00 */
[----:B------:R-:W4:Y:S04]  /*4030*/  LDL.LU.64 R36, [R1+0x58] ;  /* 0x0000580001247983 */ /* 0x000f280000300a00 */
[----:B------:R-:W4:Y:S01]  /*4040*/  LDL.LU.64 R34, [R1+0x50] ;  /* 0x0000500001227983 */ /* 0x000f220000300a00 */
[C---:B------:R-:W-:Y:S01]  /*4050*/  VIADD R8, R23.reuse, 0xffffffda ;  /* 0xffffffda17087836 */ /* 0x040fe20000000000 */
[----:B------:R-:W-:Y:S01]  /*4060*/  BAR.SYNC.DEFER_BLOCKING 0x0 ;  /* 0x0000000000007b1d */ /* 0x000fe20000010000 */
[----:B------:R-:W-:-:S05]  /*4070*/  VIADD R15, R23, 0xffffffd9 ;  /* 0xffffffd9170f7836 */ /* 0x000fca0000000000 */
[----:B------:R-:W-:Y:S01]  /*4080*/  @!PT LDS RZ, [RZ] ;  /* 0x00000000fffff984 */ /* 0x000fe20000000800 */
[----:B------:R-:W-:Y:S01]  /*4090*/  @!PT LDS RZ, [RZ] ;  /* 0x00000000fffff984 */ /* 0x000fe20000000800 */
[----:B------:R-:W-:Y:S01]  /*40a0*/  @!PT LDS RZ, [RZ] ;  /* 0x00000000fffff984 */ /* 0x000fe20000000800 */
[----:B------:R-:W-:Y:S04]  /*40b0*/  LDGSTS.E [R69], desc[UR16][R114.64], !P4 ;  /* 0x0000000072457fae */ /* 0x000fe8000e1a1010 */
[----:B------:R-:W-:Y:S01]  /*40c0*/  LDGSTS.E [R69+0x200], desc[UR16][R116.64], !P4 ;  /* 0x0020000074457fae */ /* 0x000fe2000e1a1010 */
[----:B------:R-:W-:Y:S02]  /*40d0*/  ISETP.GE.U32.AND P4, PT, R8, 0x7fffffbb, PT ;  /* 0x7fffffbb0800780c */ /* 0x000fe40003f86070 */
[----:B------:R-:W-:Y:S01]  /*40e0*/  ISETP.GE.U32.AND P6, PT, R14, 0x7fffffbc, PT ;  /* 0x7fffffbc0e00780c */ /* 0x000fe20003fc6070 */
[----:B---3--:R-:W-:-:S05]  /*40f0*/  IMAD.WIDE R4, R74, 0x4, R4 ;  /* 0x000000044a047825 */ /* 0x008fca00078e0204 */
[----:B------:R4:W-:Y:S01]  /*4100*/  LDGSTS.E [R69+0x400], desc[UR16][R4.64], !P3 ;  /* 0x0040000004457fae */ /* 0x0009e2000d9a1010 */
[----:B-----5:R-:W-:-:S04]  /*4110*/  IMAD.WIDE R6, R74, 0x4, R6 ;  /* 0x000000044a067825 */ /* 0x020fc800078e0206 */
[C---:B--2---:R-:W-:Y:S01]  /*4120*/  IMAD.WIDE R8, R74.reuse, 0x4, R42 ;  /* 0x000000044a087825 */ /* 0x044fe200078e022a */
[----:B------:R1:W-:Y:S01]  /*4130*/  LDGSTS.E [R69+0x600], desc[UR16][R6.64], !P3 ;  /* 0x0060000006457fae */ /* 0x0003e2000d9a1010 */
[----:B------:R-:W-:Y:S02]  /*4140*/  ISETP.GE.U32.AND P3, PT, R15, 0x7fffffba, PT ;  /* 0x7fffffba0f00780c */ /* 0x000fe40003f66070 */
[C---:B------:R-:W-:Y:S01]  /*4150*/  VIADD R14, R23.reuse, 0xffffffd6 ;  /* 0xffffffd6170e7836 */ /* 0x040fe20000000000 */
[----:B------:R2:W-:Y:S01]  /*4160*/  LDGSTS.E [R69+0x800], desc[UR16][R8.64], !P2 ;  /* 0x0080000008457fae */ /* 0x0005e2000d1a1010 */
[----:B------:R-:W-:Y:S02]  /*4170*/  VIADD R15, R23, 0xffffffd8 ;  /* 0xffffffd8170f7836 */ /* 0x000fe40000000000 */
[----:B----4-:R-:W-:-:S05]  /*4180*/  IMAD.WIDE R4, R74, 0x4, R40 ;  /* 0x000000044a047825 */ /* 0x010fca00078e0228 */
[----:B------:R3:W-:Y:S01]  /*4190*/  LDGSTS.E [R69+0xa00], desc[UR16][R4.64], !P2 ;  /* 0x00a0000004457fae */ /* 0x0007e2000d1a1010 */
[----:B-1----:R-:W-:-:S04]  /*41a0*/  IMAD.WIDE R6, R74, 0x4, R38 ;  /* 0x000000044a067825 */ /* 0x002fc800078e0226 */
[C---:B--2---:R-:W-:Y:S01]  /*41b0*/  IMAD.WIDE R8, R74.reuse, 0x4, R18 ;  /* 0x000000044a087825 */ /* 0x044fe200078e0212 */
[----:B------:R1:W-:Y:S03]  /*41c0*/  LDGSTS.E [R69+0xc00], desc[UR16][R6.64], !P1 ;  /* 0x00c0000006457fae */ /* 0x0003e6000c9a1010 */
[----:B------:R-:W-:Y:S01]  /*41d0*/  IMAD.MOV.U32 R18, RZ, RZ, R16 ;  /* 0x000000ffff127224 */ /* 0x000fe200078e0010 */
[----:B------:R-:W-:Y:S01]  /*41e0*/  MOV R19, R17 ;  /* 0x0000001100137202 */ /* 0x000fe20000000f00 */
[----:B------:R2:W-:Y:S04]  /*41f0*/  LDGSTS.E [R69+0xe00], desc[UR16][R8.64], !P1 ;  /* 0x00e0000008457fae */ /* 0x0005e8000c9a1010 */
[----:B------:R-:W4:Y:S01]  /*4200*/  LDL.LU.64 R16, [R1+0x10] ;  /* 0x0000100001107983 */ /* 0x000f220000300a00 */
[----:B------:R-:W-:Y:S01]  /*4210*/  ISETP.GE.U32.AND P2, PT, R15, 0x7fffffb9, PT ;  /* 0x7fffffb90f00780c */ /* 0x000fe20003f46070 */
[----:B---3--:R-:W-:-:S04]  /*4220*/  IMAD.WIDE R4, R74, 0x4, R36 ;  /* 0x000000044a047825 */ /* 0x008fc800078e0224 */
[C---:B-1----:R-:W-:Y:S01]  /*4230*/  IMAD.WIDE R6, R74.reuse, 0x4, R34 ;  /* 0x000000044a067825 */ /* 0x042fe200078e0222 */
[----:B------:R1:W-:Y:S03]  /*4240*/  LDGSTS.E [R69+0x1000], desc[UR16][R4.64], !P6 ;  /* 0x0100000004457fae */ /* 0x0003e6000f1a1010 */
[----:B--2---:R-:W-:Y:S01]  /*4250*/  IMAD.WIDE R8, R74, 0x4, R32 ;  /* 0x000000044a087825 */ /* 0x004fe200078e0220 */
[----:B------:R2:W-:Y:S01]  /*4260*/  LDGSTS.E [R69+0x1200], desc[UR16][R6.64], !P6 ;  /* 0x0120000006457fae */ /* 0x0005e2000f1a1010 */
[----:B------:R-:W-:Y:S02]  /*4270*/  ISETP.GE.U32.AND P6, PT, R14, 0x7fffffb7, PT ;  /* 0x7fffffb70e00780c */ /* 0x000fe40003fc6070 */
[C---:B------:R-:W-:Y:S01]  /*4280*/  VIADD R14, R23.reuse, 0xffffffd5 ;  /* 0xffffffd5170e7836 */ /* 0x040fe20000000000 */
[----:B------:R3:W-:Y:S01]  /*4290*/  LDGSTS.E [R69+0x1400], desc[UR16][R8.64], !P4 ;  /* 0x0140000008457fae */ /* 0x0007e2000e1a1010 */
[----:B------:R-:W-:-:S02]  /*42a0*/  VIADD R15, R23, 0xffffffd7 ;  /* 0xffffffd7170f7836 */ /* 0x000fc40000000000 */
[----:B-1----:R-:W-:-:S03]  /*42b0*/  IMAD.WIDE R4, R74, 0x4, R30 ;  /* 0x000000044a047825 */ /* 0x002fc600078e021e */
[----:B------:R-:W-:Y:S01]  /*42c0*/  ISETP.GE.U32.AND P1, PT, R15, 0x7fffffb8, PT ;  /* 0x7fffffb80f00780c */ /* 0x000fe20003f26070 */
[----:B--2---:R-:W-:Y:S01]  /*42d0*/  IMAD.WIDE R6, R74, 0x4, R26 ;  /* 0x000000044a067825 */ /* 0x004fe200078e021a */
[----:B------:R1:W-:Y:S01]  /*42e0*/  LDGSTS.E [R69+0x1600], desc[UR16][R4.64], !P4 ;  /* 0x0160000004457fae */ /* 0x0003e2000e1a1010 */
[----:B------:R-:W-:Y:S02]  /*42f0*/  ISETP.GE.U32.AND P4, PT, R14, 0x7fffffb6, PT ;  /* 0x7fffffb60e00780c */ /* 0x000fe40003f86070 */
[C---:B---3--:R-:W-:Y:S01]  /*4300*/  IMAD.WIDE R8, R74.reuse, 0x4, R24 ;  /* 0x000000044a087825 */ /* 0x048fe200078e0218 */
[----:B------:R-:W2:Y:S03]  /*4310*/  LDL.LU.64 R26, [R1+0x8] ;  /* 0x00000800011a7983 */ /* 0x000ea60000300a00 */
[----:B------:R-:W-:Y:S01]  /*4320*/  VIADD R14, R23, 0xffffffd4 ;  /* 0xffffffd4170e7836 */ /* 0x000fe20000000000 */
[----:B------:R-:W3:Y:S01]  /*4330*/  LDL.LU.64 R24, [R1] ;  /* 0x0000000001187983 */ /* 0x000ee20000300a00 */
[----:B-1----:R-:W-:-:S05]  /*4340*/  IMAD.WIDE R4, R74, 0x4, R28 ;  /* 0x000000044a047825 */ /* 0x002fca00078e021c */
[----:B------:R1:W-:Y:S04]  /*4350*/  LDGSTS.E [R69+0x1800], desc[UR16][R4.64], !P3 ;  /* 0x0180000004457fae */ /* 0x0003e8000d9a1010 */
[----:B------:R5:W-:Y:S01]  /*4360*/  LDGSTS.E [R69+0x1a00], desc[UR16][R6.64], !P3 ;  /* 0x01a0000006457fae */ /* 0x000be2000d9a1010 */
[----:B------:R-:W-:Y:S01]  /*4370*/  ISETP.GE.U32.AND P3, PT, R14, 0x7fffffb5, PT ;  /* 0x7fffffb50e00780c */ /* 0x000fe20003f66070 */
[----:B------:R-:W-:Y:S02]  /*4380*/  VIADD R14, R23, 0xffffffcc ;  /* 0xffffffcc170e7836 */ /* 0x000fe40000000000 */
[----:B------:R-:W-:Y:S01]  /*4390*/  LDGSTS.E [R69+0x1c00], desc[UR16][R8.64], !P2 ;  /* 0x01c0000008457fae */ /* 0x000fe2000d1a1010 */
[----:B-1----:R-:W-:-:S04]  /*43a0*/  IMAD.WIDE R4, R74, 0x4, R20 ;  /* 0x000000044a047825 */ /* 0x002fc800078e0214 */
[----:B-----5:R-:W-:Y:S01]  /*43b0*/  IMAD.WIDE R6, R74, 0x4, R18 ;  /* 0x000000044a067825 */ /* 0x020fe200078e0212 */
[----:B------:R1:W-:Y:S01]  /*43c0*/  LDGSTS.E [R69+0x1e00], desc[UR16][R4.64], !P2 ;  /* 0x01e0000004457fae */ /* 0x0003e2000d1a1010 */
[----:B------:R-:W-:Y:S02]  /*43d0*/  ISETP.GE.U32.AND P2, PT, R14, 0x7fffffad, PT ;  /* 0x7fffffad0e00780c */ /* 0x000fe40003f46070 */
[C---:B------:R-:W-:Y:S01]  /*43e0*/  VIADD R14, R23.reuse, 0xffffffcd ;  /* 0xffffffcd170e7836 */ /* 0x040fe20000000000 */
[----:B------:R5:W-:Y:S01]  /*43f0*/  LDGSTS.E [R69+0x2000], desc[UR16][R6.64], !P1 ;  /* 0x0200000006457fae */ /* 0x000be2000c9a1010 */
[C---:B------:R-:W-:Y:S02]  /*4400*/  VIADD R15, R23.reuse, 0xffffffcf ;  /* 0xffffffcf170f7836 */ /* 0x040fe40000000000 */
[C---:B-1----:R-:W-:Y:S02]  /*4410*/  VIADD R4, R23.reuse, 0xffffffc2 ;  /* 0xffffffc217047836 */ /* 0x042fe40000000000 */
[----:B-----5:R-:W-:Y:S01]  /*4420*/  VIADD R7, R23, 0xffffffc3 ;  /* 0xffffffc317077836 */ /* 0x020fe20000000000 */
[----:B------:R-:W-:-:S04]  /*4430*/  IADD3 R11, PT, PT, R11, R12, RZ ;  /* 0x0000000c0b0b7210 */ /* 0x000fc80007ffe0ff */
[----:B------:R-:W-:-:S04]  /*4440*/  LOP3.LUT R11, R11, 0x3, RZ, 0xc0, !PT ;  /* 0x000000030b0b7812 */ /* 0x000fc800078ec0ff */
[----:B------:R-:W-:-:S05]  /*4450*/  IADD3 R10, PT, PT, R11, R13, R10 ;  /* 0x0000000d0b0a7210 */ /* 0x000fca0007ffe00a */
[----:B------:R-:W-:Y:S02]  /*4460*/  IMAD.SHL.U32 R10, R10, 0x100, RZ ;  /* 0x000001000a0a7824 */ /* 0x000fe400078e00ff */
[----:B------:R-:W-:-:S03]  /*4470*/  VIADD R20, R23, 0xffffffd3 ;  /* 0xffffffd317147836 */ /* 0x000fc60000000000 */
[----:B------:R-:W-:Y:S01]  /*4480*/  LOP3.LUT R10, R10, 0xf00, RZ, 0xe2, !PT ;  /* 0x00000f000a0a7812 */ /* 0x000fe200078ee2ff */
[----:B------:R-:W-:-:S04]  /*4490*/  IMAD.WIDE R250, R74, 0x4, R250 ;  /* 0x000000044afa7825 */ /* 0x000fc800078e02fa */
        /* <DEDUP_REMOVED lines=16> */
[C---:B------:R-:W-:Y:S01]  /*45a0*/  IMAD.WIDE R120, R74.reuse, 0x4, R120 ;  /* 0x000000044a787825 */ /* 0x040fe200078e0278 */
[----:B------:R-:W1:Y:S03]  /*45b0*/  S2R R21, SR_TID.X ;  /* 0x0000000000157919 */ /* 0x000e660000002100 */
[----:B------:R-:W-:-:S04]  /*45c0*/  IMAD.WIDE R122, R74, 0x4, R122 ;  /* 0x000000044a7a7825 */ /* 0x000fc800078e027a */
[----:B------:R-:W-:-:S04]  /*45d0*/  IMAD.WIDE R124, R74, 0x4, R124 ;  /* 0x000000044a7c7825 */ /* 0x000fc800078e027c */
[----:B------:R-:W-:-:S04]  /*45e0*/  IMAD.WIDE R126, R74, 0x4, R126 ;  /* 0x000000044a7e7825 */ /* 0x000fc800078e027e */
[----:B------:R-:W-:-:S04]  /*45f0*/  IMAD.WIDE R128, R74, 0x4, R128 ;  /* 0x000000044a807825 */ /* 0x000fc800078e0280 */
[----:B------:R-:W-:-:S04]  /*4600*/  IMAD.WIDE R130, R74, 0x4, R130 ;  /* 0x000000044a827825 */ /* 0x000fc800078e0282 */
[----:B----4-:R-:W-:-:S04]  /*4610*/  IMAD.WIDE R8, R74, 0x4, R16 ;  /* 0x000000044a087825 */ /* 0x010fc800078e0210 */
[C---:B------:R-:W-:Y:S01]  /*4620*/  VIADD R16, R23.reuse, 0xffffffce ;  /* 0xffffffce17107836 */ /* 0x040fe20000000000 */
[----:B------:R4:W-:Y:S01]  /*4630*/  LDGSTS.E [R69+0x2200], desc[UR16][R8.64], !P1 ;  /* 0x0220000008457fae */ /* 0x0009e2000c9a1010 */
[----:B------:R-:W-:Y:S01]  /*4640*/  ISETP.GE.U32.AND P1, PT, R14, 0x7fffffae, PT ;  /* 0x7fffffae0e00780c */ /* 0x000fe20003f26070 */
[----:B------:R-:W-:Y:S01]  /*4650*/  VIADD R14, R23, 0xffffffc1 ;  /* 0xffffffc1170e7836 */ /* 0x000fe20000000000 */
[----:B------:R-:W-:Y:S02]  /*4660*/  SEL R17, RZ, 0x1, P2 ;  /* 0x00000001ff117807 */ /* 0x000fe40001000000 */
[----:B------:R-:W-:Y:S02]  /*4670*/  ISETP.GE.U32.AND P2, PT, R16, 0x7fffffaf, PT ;  /* 0x7fffffaf1000780c */ /* 0x000fe40003f46070 */
[----:B------:R-:W-:Y:S02]  /*4680*/  SEL R16, RZ, 0x1fffe, P1 ;  /* 0x0001fffeff107807 */ /* 0x000fe40000800000 */
[----:B------:R-:W-:-:S02]  /*4690*/  ISETP.GE.U32.AND P1, PT, R15, 0x7fffffb0, PT ;  /* 0x7fffffb00f00780c */ /* 0x000fc40003f26070 */
[----:B------:R-:W-:Y:S02]  /*46a0*/  SEL R5, RZ, 0x4, P2 ;  /* 0x00000004ff057807 */ /* 0x000fe40001000000 */
[----:B------:R-:W-:Y:S01]  /*46b0*/  ISETP.GE.U32.AND P2, PT, R14, 0x7fffffa2, PT ;  /* 0x7fffffa20e00780c */ /* 0x000fe20003f46070 */
[C---:B----4-:R-:W-:Y:S01]  /*46c0*/  VIADD R8, R23.reuse, 0xffffffc4 ;  /* 0xffffffc417087836 */ /* 0x050fe20000000000 */
[----:B------:R-:W-:Y:S02]  /*46d0*/  SEL R6, RZ, 0x7fff8, P1 ;  /* 0x0007fff8ff067807 */ /* 0x000fe40000800000 */
[----:B------:R-:W-:Y:S01]  /*46e0*/  ISETP.GE.U32.AND P1, PT, R4, 0x7fffffa3, PT ;  /* 0x7fffffa30400780c */ /* 0x000fe20003f26070 */
[----:B------:R-:W-:Y:S01]  /*46f0*/  VIADD R4, R23, 0xffffffc5 ;  /* 0xffffffc517047836 */ /* 0x000fe20000000000 */
[----:B------:R-:W-:Y:S02]  /*4700*/  SEL R9, RZ, 0x1fffe, P2 ;  /* 0x0001fffeff097807 */ /* 0x000fe40001000000 */
[----:B------:R-:W-:Y:S01]  /*4710*/  ISETP.GE.U32.AND P2, PT, R7, 0x7fffffa4, PT ;  /* 0x7fffffa40700780c */ /* 0x000fe20003f46070 */
[----:B------:R-:W-:Y:S01]  /*4720*/  VIADD R15, R23, 0xffffffc6 ;  /* 0xffffffc6170f7836 */ /* 0x000fe20000000000 */
[----:B------:R-:W-:-:S02]  /*4730*/  SEL R7, RZ, 0x4, P1 ;  /* 0x00000004ff077807 */ /* 0x000fc40000800000 */
[----:B------:R-:W-:Y:S01]  /*4740*/  ISETP.GE.U32.AND P1, PT, R8, 0x7fffffa5, PT ;  /* 0x7fffffa50800780c */ /* 0x000fe20003f26070 */
[C---:B------:R-:W-:Y:S01]  /*4750*/  VIADD R8, R23.reuse, 0xffffffc0 ;  /* 0xffffffc017087836 */ /* 0x040fe20000000000 */
        /* <DEDUP_REMOVED lines=8> */
[----:B------:R-:W-:Y:S02]  /*47e0*/  ISETP.GE.U32.AND P1, PT, R4, 0x7fffffa8, PT ;  /* 0x7fffffa80400780c */ /* 0x000fe40003f26070 */
[----:B------:R-:W-:Y:S01]  /*47f0*/  SEL R4, RZ, 0x1, P2 ;  /* 0x00000001ff047807 */ /* 0x000fe20001000000 */
[----:B------:R-:W-:-:S04]  /*4800*/  IMAD.IADD R18, R18, 0x1, R19 ;  /* 0x0000000112127824 */ /* 0x000fc800078e0213 */
[----:B------:R-:W-:Y:S02]  /*4810*/  IMAD.IADD R4, R4, 0x1, R9 ;  /* 0x0000000104047824 */ /* 0x000fe400078e0209 */
[----:B------:R-:W-:-:S03]  /*4820*/  IMAD.IADD R16, R17, 0x1, R16 ;  /* 0x0000000111107824 */ /* 0x000fc600078e0210 */
[----:B------:R-:W-:Y:S02]  /*4830*/  LOP3.LUT R9, R4, 0x3, RZ, 0xc0, !PT ;  /* 0x0000000304097812 */ /* 0x000fe400078ec0ff */
[----:B------:R-:W-:Y:S02]  /*4840*/  SEL R12, RZ, 0x7fff8, P1 ;  /* 0x0007fff8ff0c7807 */ /* 0x000fe40000800000 */
[----:B------:R-:W-:Y:S02]  /*4850*/  LOP3.LUT R18, R18, 0x3, RZ, 0xc0, !PT ;  /* 0x0000000312127812 */ /* 0x000fe400078ec0ff */
[----:B------:R-:W-:Y:S02]  /*4860*/  IADD3 R14, PT, PT, R9, R14, R7 ;  /* 0x0000000e090e7210 */ /* 0x000fe40007ffe007 */
[----:B------:R-:W-:Y:S02]  /*4870*/  LOP3.LUT R16, R16, 0x3, RZ, 0xc0, !PT ;  /* 0x0000000310107812 */ /* 0x000fe400078ec0ff */
[----:B------:R-:W-:-:S02]  /*4880*/  IADD3 R15, PT, PT, R18, R12, R15 ;  /* 0x0000000c120f7210 */ /* 0x000fc40007ffe00f */
[----:B------:R-:W-:Y:S02]  /*4890*/  LOP3.LUT R14, R14, 0xf, RZ, 0xc0, !PT ;  /* 0x0000000f0e0e7812 */ /* 0x000fe400078ec0ff */
[----:B------:R-:W-:Y:S01]  /*48a0*/  IADD3 R11, PT, PT, R16, R6, R5 ;  /* 0x00000006100b7210 */ /* 0x000fe20007ffe005 */
[----:B--2---:R-:W-:-:S04]  /*48b0*/  IMAD.WIDE R4, R74, 0x4, R26 ;  /* 0x000000044a047825 */ /* 0x004fc800078e021a */
[----:B------:R-:W-:Y:S01]  /*48c0*/  IMAD R14, R15, 0x10, R14 ;  /* 0x000000100f0e7824 */ /* 0x000fe200078e020e */
[----:B------:R2:W-:Y:S01]  /*48d0*/  LDGSTS.E [R69+0x2400], desc[UR16][R4.64], !P6 ;  /* 0x0240000004457fae */ /* 0x0005e2000f1a1010 */
[----:B---3--:R-:W-:Y:S01]  /*48e0*/  IMAD.WIDE R6, R74, 0x4, R24 ;  /* 0x000000044a067825 */ /* 0x008fe200078e0218 */
[----:B------:R-:W-:-:S03]  /*48f0*/  ISETP.GE.U32.AND P1, PT, R20, 0x7fffffb4, PT ;  /* 0x7fffffb41400780c */ /* 0x000fc60003f26070 */
[----:B------:R-:W-:Y:S01]  /*4900*/  IMAD R10, R11, 0x1000, R10 ;  /* 0x000010000b0a7824 */ /* 0x000fe200078e020a */
[----:B------:R3:W-:Y:S01]  /*4910*/  LDGSTS.E [R69+0x2600], desc[UR16][R6.64], !P6 ;  /* 0x0260000006457fae */ /* 0x0007e2000f1a1010 */
[----:B------:R-:W-:-:S03]  /*4920*/  VIADD R9, R23, 0xffffffd2 ;  /* 0xffffffd217097836 */ /* 0x000fc60000000000 */
[----:B------:R3:W-:Y:S01]  /*4930*/  LDGSTS.E [R69+0x2800], desc[UR16][R250.64], !P4 ;  /* 0x02800000fa457fae */ /* 0x0007e2000e1a1010 */
[----:B--2---:R-:W-:Y:S02]  /*4940*/  LOP3.LUT R5, R14, 0xff, RZ, 0xc0, !PT ;  /* 0x000000ff0e057812 */ /* 0x004fe400078ec0ff */
[----:B------:R-:W-:Y:S01]  /*4950*/  ISETP.GE.U32.AND P6, PT, R9, 0x7fffffb3, PT ;  /* 0x7fffffb30900780c */ /* 0x000fe20003fc6070 */
[----:B------:R3:W-:Y:S02]  /*4960*/  LDGSTS.E [R69+0x2a00], desc[UR16][R248.64], !P4 ;  /* 0x02a00000f8457fae */ /* 0x0007e4000e1a1010 */
[----:B------:R-:W-:Y:S02]  /*4970*/  IMAD.IADD R4, R10, 0x1, R5 ;  /* 0x000000010a047824 */ /* 0x000fe400078e0205 */
[C---:B------:R-:W-:Y:S01]  /*4980*/  VIADD R9, R23.reuse, 0xffffffd1 ;  /* 0xffffffd117097836 */ /* 0x040fe20000000000 */
[----:B------:R3:W-:Y:S01]  /*4990*/  LDGSTS.E [R69+0x2c00], desc[UR16][R246.64], !P3 ;  /* 0x02c00000f6457fae */ /* 0x0007e2000d9a1010 */
[----:B------:R-:W-:Y:S01]  /*49a0*/  VIADD R5, R23, 0xffffffd0 ;  /* 0xffffffd017057836 */ /* 0x000fe20000000000 */
[----:B------:R-:W-:-:S02]  /*49b0*/  LOP3.LUT R4, R4, 0xffff, RZ, 0xc0, !PT ;  /* 0x0000ffff04047812 */ /* 0x000fc400078ec0ff */
[----:B------:R3:W-:Y:S01]  /*49c0*/  LDGSTS.E [R69+0x2e00], desc[UR16][R244.64], !P3 ;  /* 0x02e00000f4457fae */ /* 0x0007e2000d9a1010 */
[----:B------:R-:W-:Y:S02]  /*49d0*/  ISETP.GE.U32.AND P4, PT, R9, 0x7fffffb2, PT ;  /* 0x7fffffb20900780c */ /* 0x000fe40003f86070 */
[----:B------:R-:W-:Y:S01]  /*49e0*/  ISETP.GE.U32.AND P3, PT, R5, 0x7fffffb1, PT ;  /* 0x7fffffb10500780c */ /* 0x000fe20003f66070 */
[----:B------:R3:W-:Y:S01]  /*49f0*/  LDGSTS.E [R69+0x3000], desc[UR16][R242.64], !P1 ;  /* 0x03000000f2457fae */ /* 0x0007e2000c9a1010 */
[----:B------:R-:W-:-:S03]  /*4a00*/  SHF.R.U32.HI R5, RZ, 0xf, R4 ;  /* 0x0000000fff057819 */ /* 0x000fc60000011604 */
[----:B------:R3:W-:Y:S01]  /*4a10*/  LDGSTS.E [R69+0x3200], desc[UR16][R240.64], !P1 ;  /* 0x03200000f0457fae */ /* 0x0007e2000c9a1010 */
[----:B------:R-:W-:Y:S02]  /*4a20*/  LOP3.LUT P1, RZ, R5, 0x1, RZ, 0xc0, !PT ;  /* 0x0000000105ff7812 */ /* 0x000fe4000782c0ff */
[--C-:B------:R-:W-:Y:S01]  /*4a30*/  SHF.R.U32.HI R5, RZ, 0xe, R4.reuse ;  /* 0x0000000eff057819 */ /* 0x100fe20000011604 */
[----:B------:R3:W-:Y:S04]  /*4a40*/  LDGSTS.E [R69+0x3400], desc[UR16][R238.64], !P6 ;  /* 0x03400000ee457fae */ /* 0x0007e8000f1a1010 */
[----:B------:R3:W-:Y:S01]  /*4a50*/  LDGSTS.E [R69+0x3600], desc[UR16][R236.64], !P6 ;  /* 0x03600000ec457fae */ /* 0x0007e2000f1a1010 */
[----:B------:R-:W-:Y:S02]  /*4a60*/  LOP3.LUT P6, RZ, R5, 0x1, RZ, 0xc0, !PT ;  /* 0x0000000105ff7812 */ /* 0x000fe400078cc0ff */
[----:B------:R-:W-:Y:S01]  /*4a70*/  SHF.R.U32.HI R5, RZ, 0xd, R4 ;  /* 0x0000000dff057819 */ /* 0x000fe20000011604 */
[----:B------:R3:W-:Y:S04]  /*4a80*/  LDGSTS.E [R69+0x3800], desc[UR16][R234.64], !P4 ;  /* 0x03800000ea457fae */ /* 0x0007e8000e1a1010 */
[----:B------:R3:W-:Y:S01]  /*4a90*/  LDGSTS.E [R69+0x3a00], desc[UR16][R232.64], !P4 ;  /* 0x03a00000e8457fae */ /* 0x0007e2000e1a1010 */
[----:B------:R-:W-:-:S02]  /*4aa0*/  LOP3.LUT P4, RZ, R5, 0x1, RZ, 0xc0, !PT ;  /* 0x0000000105ff7812 */ /* 0x000fc4000788c0ff */
[--C-:B------:R-:W-:Y:S01]  /*4ab0*/  SHF.R.U32.HI R5, RZ, 0xc, R4.reuse ;  /* 0x0000000cff057819 */ /* 0x100fe20000011604 */
[----:B------:R3:W-:Y:S04]  /*4ac0*/  LDGSTS.E [R69+0x3c00], desc[UR16][R230.64], !P3 ;  /* 0x03c00000e6457fae */ /* 0x0007e8000d9a1010 */
[----:B------:R3:W-:Y:S01]  /*4ad0*/  LDGSTS.E [R69+0x3e00], desc[UR16][R228.64], !P3 ;  /* 0x03e00000e4457fae */ /* 0x0007e2000d9a1010 */
[----:B------:R-:W-:Y:S02]  /*4ae0*/  LOP3.LUT P3, RZ, R5, 0x1, RZ, 0xc0, !PT ;  /* 0x0000000105ff7812 */ /* 0x000fe4000786c0ff */
[----:B------:R-:W-:Y:S01]  /*4af0*/  SHF.R.U32.HI R5, RZ, 0xb, R4 ;  /* 0x0000000bff057819 */ /* 0x000fe20000011604 */
[----:B------:R3:W-:Y:S04]  /*4b00*/  LDGSTS.E [R69+0x4000], desc[UR16][R226.64], P1 ;  /* 0x04000000e2457fae */ /* 0x0007e800089a1010 */
[----:B------:R3:W-:Y:S01]  /*4b10*/  LDGSTS.E [R69+0x4200], desc[UR16][R224.64], P1 ;  /* 0x04200000e0457fae */ /* 0x0007e200089a1010 */
[----:B------:R-:W-:-:S02]  /*4b20*/  LOP3.LUT P1, RZ, R5, 0x1, RZ, 0xc0, !PT ;  /* 0x0000000105ff7812 */ /* 0x000fc4000782c0ff */
[--C-:B------:R-:W-:Y:S01]  /*4b30*/  SHF.R.U32.HI R5, RZ, 0xa, R4.reuse ;  /* 0x0000000aff057819 */ /* 0x100fe20000011604 */
[----:B------:R3:W-:Y:S04]  /*4b40*/  LDGSTS.E [R69+0x4400], desc[UR16][R222.64], P6 ;  /* 0x04400000de457fae */ /* 0x0007e8000b1a1010 */
[----:B------:R3:W-:Y:S01]  /*4b50*/  LDGSTS.E [R69+0x4600], desc[UR16][R218.64], P6 ;  /* 0x04600000da457fae */ /* 0x0007e2000b1a1010 */
        /* <DEDUP_REMOVED lines=10> */
[----:B------:R3:W-:Y:S01]  /*4c00*/  LDGSTS.E [R69+0x5000], desc[UR16][R126.64], P1 ;  /* 0x050000007e457fae */ /* 0x0007e200089a1010 */
[----:B------:R-:W-:-:S03]  /*4c10*/  IMAD.WIDE R164, R74, 0x4, R164 ;  /* 0x000000044aa47825 */ /* 0x000fc600078e02a4 */
[----:B------:R3:W-:Y:S01]  /*4c20*/  LDGSTS.E [R69+0x5200], desc[UR16][R128.64], P1 ;  /* 0x0520000080457fae */ /* 0x0007e200089a1010 */
[----:B------:R-:W-:Y:S02]  /*4c30*/  LOP3.LUT P1, RZ, R5, 0x1, RZ, 0xc0, !PT ;  /* 0x0000000105ff7812 */ /* 0x000fe4000782c0ff */
[----:B------:R-:W-:Y:S01]  /*4c40*/  SHF.R.U32.HI R5, RZ, 0x6, R4 ;  /* 0x00000006ff057819 */ /* 0x000fe20000011604 */
[C---:B------:R-:W-:Y:S01]  /*4c50*/  IMAD.WIDE R166, R74.reuse, 0x4, R166 ;  /* 0x000000044aa67825 */ /* 0x040fe200078e02a6 */
[----:B------:R3:W-:Y:S03]  /*4c60*/  LDGSTS.E [R69+0x5400], desc[UR16][R130.64], P6 ;  /* 0x0540000082457fae */ /* 0x0007e6000b1a1010 */
[----:B------:R-:W-:Y:S01]  /*4c70*/  IMAD.WIDE R168, R74, 0x4, R168 ;  /* 0x000000044aa87825 */ /* 0x000fe200078e02a8 */
[----:B------:R3:W-:Y:S01]  /*4c80*/  LDGSTS.E [R69+0x5600], desc[UR16][R164.64], P6 ;  /* 0x05600000a4457fae */ /* 0x0007e2000b1a1010 */
[----:B------:R-:W-:-:S02]  /*4c90*/  LOP3.LUT P6, RZ, R5, 0x1, RZ, 0xc0, !PT ;  /* 0x0000000105ff7812 */ /* 0x000fc400078cc0ff */
[----:B------:R-:W-:Y:S01]  /*4ca0*/  SHF.R.U32.HI R5, RZ, 0x5, R4 ;  /* 0x00000005ff057819 */ /* 0x000fe20000011604 */
[----:B------:R3:W-:Y:S01]  /*4cb0*/  LDGSTS.E [R69+0x5800], desc[UR16][R166.64], P4 ;  /* 0x05800000a6457fae */ /* 0x0007e2000a1a1010 */
[----:B------:R-:W-:-:S03]  /*4cc0*/  IMAD.WIDE R170, R74, 0x4, R170 ;  /* 0x000000044aaa7825 */ /* 0x000fc600078e02aa */
[----:B------:R3:W-:Y:S01]  /*4cd0*/  LDGSTS.E [R69+0x5a00], desc[UR16][R168.64], P4 ;  /* 0x05a00000a8457fae */ /* 0x0007e2000a1a1010 */
[C---:B------:R-:W-:Y:S01]  /*4ce0*/  IMAD.WIDE R172, R74.reuse, 0x4, R172 ;  /* 0x000000044aac7825 */ /* 0x040fe200078e02ac */
[----:B------:R-:W-:Y:S02]  /*4cf0*/  LOP3.LUT P4, RZ, R5, 0x1, RZ, 0xc0, !PT ;  /* 0x0000000105ff7812 */ /* 0x000fe4000788c0ff */
[----:B------:R-:W-:Y:S01]  /*4d00*/  SHF.R.U32.HI R5, RZ, 0x4, R4 ;  /* 0x00000004ff057819 */ /* 0x000fe20000011604 */
[----:B------:R3:W-:Y:S01]  /*4d10*/  LDGSTS.E [R69+0x5c00], desc[UR16][R170.64], P3 ;  /* 0x05c00000aa457fae */ /* 0x0007e200099a1010 */
[----:B------:R-:W-:-:S03]  /*4d20*/  IMAD.WIDE R174, R74, 0x4, R174 ;  /* 0x000000044aae7825 */ /* 0x000fc600078e02ae */
[----:B------:R3:W-:Y:S01]  /*4d30*/  LDGSTS.E [R69+0x5e00], desc[UR16][R172.64], P3 ;  /* 0x05e00000ac457fae */ /* 0x0007e200099a1010 */
[----:B------:R-:W-:Y:S01]  /*4d40*/  LOP3.LUT P3, RZ, R5, 0x1, RZ, 0xc0, !PT ;  /* 0x0000000105ff7812 */ /* 0x000fe2000786c0ff */
[C---:B------:R-:W-:Y:S01]  /*4d50*/  IMAD.WIDE R176, R74.reuse, 0x4, R176 ;  /* 0x000000044ab07825 */ /* 0x040fe200078e02b0 */
[----:B------:R-:W-:Y:S01]  /*4d60*/  SHF.R.U32.HI R5, RZ, 0x3, R4 ;  /* 0x00000003ff057819 */ /* 0x000fe20000011604 */
[----:B------:R3:W-:Y:S02]  /*4d70*/  LDGSTS.E [R69+0x6000], desc[UR16][R174.64], P1 ;  /* 0x06000000ae457fae */ /* 0x0007e400089a1010 */
[----:B------:R-:W-:-:S04]  /*4d80*/  IMAD.WIDE R178, R74, 0x4, R178 ;  /* 0x000000044ab27825 */ /* 0x000fc800078e02b2 */
[C---:B------:R-:W-:Y:S01]  /*4d90*/  IMAD.WIDE R180, R74.reuse, 0x4, R180 ;  /* 0x000000044ab47825 */ /* 0x040fe200078e02b4 */
[----:B------:R3:W-:Y:S01]  /*4da0*/  LDGSTS.E [R69+0x6200], desc[UR16][R176.64], P1 ;  /* 0x06200000b0457fae */ /* 0x0007e200089a1010 */
[----:B-1----:R-:W-:Y:S02]  /*4db0*/  LOP3.LUT R21, R21, 0x1f, RZ, 0xc0, !PT ;  /* 0x0000001f15157812 */ /* 0x002fe400078ec0ff */
[----:B------:R-:W-:Y:S01]  /*4dc0*/  VIADD R23, R23, 0xffffffe0 ;  /* 0xffffffe017177836 */ /* 0x000fe20000000000 */
[----:B------:R3:W-:Y:S01]  /*4dd0*/  LDGSTS.E [R69+0x6400], desc[UR16][R178.64], P6 ;  /* 0x06400000b2457fae */ /* 0x0007e2000b1a1010 */
[----:B------:R-:W-:-:S03]  /*4de0*/  IMAD.WIDE R182, R74, 0x4, R182 ;  /* 0x000000044ab67825 */ /* 0x000fc600078e02b6 */
[----:B------:R3:W-:Y:S01]  /*4df0*/  LDGSTS.E [R69+0x6600], desc[UR16][R180.64], P6 ;  /* 0x06600000b4457fae */ /* 0x0007e2000b1a1010 */
[----:B------:R-:W-:Y:S01]  /*4e00*/  IMAD.WIDE R184, R74, 0x4, R184 ;  /* 0x000000044ab87825 */ /* 0x000fe200078e02b8 */
[----:B------:R-:W-:-:S03]  /*4e10*/  LOP3.LUT P6, RZ, R5, 0x1, RZ, 0xc0, !PT ;  /* 0x0000000105ff7812 */ /* 0x000fc600078cc0ff */
[C---:B------:R-:W-:Y:S01]  /*4e20*/  IMAD.WIDE R186, R74.reuse, 0x4, R186 ;  /* 0x000000044aba7825 */ /* 0x040fe200078e02ba */
[----:B------:R-:W-:Y:S01]  /*4e30*/  SHF.R.U32.HI R5, RZ, 0x2, R4 ;  /* 0x00000002ff057819 */ /* 0x000fe20000011604 */
[----:B------:R3:W-:Y:S02]  /*4e40*/  LDGSTS.E [R69+0x6800], desc[UR16][R182.64], P4 ;  /* 0x06800000b6457fae */ /* 0x0007e4000a1a1010 */
[----:B------:R-:W-:Y:S01]  /*4e50*/  IMAD.WIDE R188, R74, 0x4, R188 ;  /* 0x000000044abc7825 */ /* 0x000fe200078e02bc */
[----:B------:R-:W-:Y:S01]  /*4e60*/  ISETP.GE.AND P1, PT, R21, R23, PT ;  /* 0x000000171500720c */ /* 0x000fe20003f26270 */
[----:B------:R3:W-:Y:S01]  /*4e70*/  LDGSTS.E [R69+0x6a00], desc[UR16][R184.64], P4 ;  /* 0x06a00000b8457fae */ /* 0x0007e2000a1a1010 */
[----:B------:R-:W-:Y:S02]  /*4e80*/  LOP3.LUT P4, RZ, R5, 0x1, RZ, 0xc0, !PT ;  /* 0x0000000105ff7812 */ /* 0x000fe4000788c0ff */
[----:B------:R-:W-:Y:S01]  /*4e90*/  SHF.R.U32.HI R4, RZ, 0x1, R4 ;  /* 0x00000001ff047819 */ /* 0x000fe20000011604 */
[----:B------:R3:W-:Y:S01]  /*4ea0*/  LDGSTS.E [R69+0x6c00], desc[UR16][R186.64], P3 ;  /* 0x06c00000ba457fae */ /* 0x0007e200099a1010 */
[----:B------:R-:W-:-:S03]  /*4eb0*/  SEL R5, RZ, 0x4, P1 ;  /* 0x00000004ff057807 */ /* 0x000fc60000800000 */
[----:B------:R3:W-:Y:S01]  /*4ec0*/  LDGSTS.E [R69+0x6e00], desc[UR16][R188.64], P3 ;  /* 0x06e00000bc457fae */ /* 0x0007e200099a1010 */
[----:B------:R-:W-:Y:S02]  /*4ed0*/  ISETP.GT.AND P3, PT, R22, 0x3f, PT ;  /* 0x0000003f1600780c */ /* 0x000fe40003f64270 */
[----:B------:R-:W-:Y:S02]  /*4ee0*/  LOP3.LUT P1, RZ, R4, 0x1, RZ, 0xc0, !PT ;  /* 0x0000000104ff7812 */ /* 0x000fe4000782c0ff */
[----:B------:R-:W-:Y:S01]  /*4ef0*/  SEL R5, R5, RZ, P3 ;  /* 0x000000ff05057207 */ /* 0x000fe20001800000 */
[----:B------:R-:W-:-:S03]  /*4f00*/  IMAD.WIDE R190, R74, 0x4, R190 ;  /* 0x000000044abe7825 */ /* 0x000fc600078e02be */
[----:B------:R-:W-:Y:S01]  /*4f10*/  ISETP.NE.U32.AND P3, PT, R5, RZ, PT ;  /* 0x000000ff0500720c */ /* 0x000fe20003f65070 */
[C---:B------:R-:W-:Y:S01]  /*4f20*/  IMAD.WIDE R198, R74.reuse, 0x4, R198 ;  /* 0x000000044ac67825 */ /* 0x040fe200078e02c6 */
[----:B------:R3:W-:Y:S03]  /*4f30*/  LDGSTS.E [R69+0x7000], desc[UR16][R190.64], P6 ;  /* 0x07000000be457fae */ /* 0x0007e6000b1a1010 */
        /* <DEDUP_REMOVED lines=8> */
[----:B------:R-:W-:Y:S01]  /*4fc0*/  IMAD.SHL.U32 R5, R83, 0x20, RZ ;  /* 0x0000002053057824 */ /* 0x000fe200078e00ff */
[----:B------:R3:W-:Y:S01]  /*4fd0*/  LDGSTS.E [R69+0x7a00], desc[UR16][R202.64], P1 ;  /* 0x07a00000ca457fae */ /* 0x0007e200089a1010 */
[----:B------:R-:W-:-:S04]  /*4fe0*/  IMAD.WIDE R196, R74, 0x4, R196 ;  /* 0x000000044ac47825 */ /* 0x000fc800078e02c4 */
[----:B------:R-:W-:Y:S01]  /*4ff0*/  IMAD.WIDE R204, R74, 0x4, R204 ;  /* 0x000000044acc7825 */ /* 0x000fe200078e02cc */
[----:B------:R3:W-:Y:S03]  /*5000*/  LDGSTS.E [R69+0x7c00], desc[UR16][R196.64], !P2 ;  /* 0x07c00000c4457fae */ /* 0x0007e6000d1a1010 */
[C---:B------:R-:W-:Y:S01]  /*5010*/  IMAD.WIDE R94, R5.reuse, 0x4, R94 ;  /* 0x00000004055e7825 */ /* 0x040fe200078e025e */
[----:B------:R3:W-:Y:S03]  /*5020*/  LDGSTS.E [R69+0x7e00], desc[UR16][R204.64], !P2 ;  /* 0x07e00000cc457fae */ /* 0x0007e6000d1a1010 */
[C---:B------:R-:W-:Y:S01]  /*5030*/  IMAD.WIDE R90, R5.reuse, 0x4, R90 ;  /* 0x00000004055a7825 */ /* 0x040fe200078e025a */
[----:B------:R-:W0:Y:S03]  /*5040*/  LDGDEPBAR ;  /* 0x00000000000079af */ /* 0x000e260000000000 */
        /* <DEDUP_REMOVED lines=8> */
[----:B------:R-:W-:Y:S01]  /*50d0*/  IMAD.WIDE R106, R5, 0x4, R106 ;  /* 0x00000004056a7825 */ /* 0x000fe200078e026a */
[----:B------:R3:W-:Y:S01]  /*50e0*/  LDGSTS.E [R75+0xb000], desc[UR16][R98.64], P3 ;  /* 0x0b000000624b7fae */ /* 0x0007e200099a1010 */
[----:B------:R-:W-:-:S02]  /*50f0*/  ISETP.GE.AND P2, PT, R22, 0x40, PT ;  /* 0x000000401600780c */ /* 0x000fc40003f46270 */
        /* <DEDUP_REMOVED lines=18> */
[----:B------:R-:W-:-:S03]  /*5220*/  UMOV UR4, URZ ;  /* 0x000000ff00047c82 */ /* 0x000fc60008000000 */
[----:B------:R3:W-:Y:S04]  /*5230*/  LDGSTS.E [R220+0xba00], desc[UR16][R108.64], P3 ;  /* 0x0ba000006cdc7fae */ /* 0x0007e800099a1010 */
[----:B------:R3:W-:Y:S01]  /*5240*/  LDGSTS.E [R220+0xbe00], desc[UR16][R112.64], P3 ;  /* 0x0be0000070dc7fae */ /* 0x0007e200099a1010 */
[----:B------:R-:W-:-:S03]  /*5250*/  ISETP.GE.AND P1, PT, R22, 0x20, PT ;  /* 0x000000201600780c */ /* 0x000fc60003f26270 */
[----:B------:R-:W0:Y:S01]  /*5260*/  LDGDEPBAR ;  /* 0x00000000000079af */ /* 0x000e220000000000 */
[----:B------:R-:W-:Y:S09]  /*5270*/  @!P2 BRA `(.L_x_8) ;  /* 0x000000380094a947 */ /* 0x000ff20003800000 */
[----:B------:R-:W2:Y:S01]  /*5280*/  LDL.LU R21, [R1+0x90] ;  /* 0x0000900001157983 */ /* 0x000ea20000300800 */
[----:B------:R-:W-:Y:S02]  /*5290*/  SHF.R.S32.HI R4, RZ, 0x1f, R22 ;  /* 0x0000001fff047819 */ /* 0x000fe40000011416 */
[----:B---3--:R-:W-:Y:S01]  /*52a0*/  SHF.R.S32.HI R6, RZ, 0x1f, R221 ;  /* 0x0000001fff067819 */ /* 0x008fe200000114dd */
[----:B------:R-:W3:Y:S01]  /*52b0*/  LDL.LU R27, [R1+0x94] ;  /* 0x00009400011b7983 */ /* 0x000ee20000300800 */
[----:B------:R-:W-:Y:S02]  /*52c0*/  LEA.HI R4, R4, R22, RZ, 0x5 ;  /* 0x0000001604047211 */ /* 0x000fe400078f28ff */
[----:B------:R-:W-:Y:S01]  /*52d0*/  R2UR UR19, R8 ;  /* 0x00000000081372ca */ /* 0x000fe200000e0000 */
[----:B------:R-:W4:Y:S01]  /*52e0*/  LDL.LU R26, [R1+0x98] ;  /* 0x00009800011a7983 */ /* 0x000f220000300800 */
[----:B------:R-:W-:Y:S02]  /*52f0*/  SHF.R.S32.HI R187, RZ, 0x1f, R82 ;  /* 0x0000001fffbb7819 */ /* 0x000fe40000011452 */
[----:B------:R-:W-:Y:S01]  /*5300*/  SHF.R.S32.HI R75, RZ, 0x1f, R252 ;  /* 0x0000001fff4b7819 */ /* 0x000fe200000114fc */
[----:B------:R-:W5:Y:S01]  /*5310*/  LDL.LU R25, [R1+0x9c] ;  /* 0x00009c0001197983 */ /* 0x000f620000300800 */
[----:B------:R-:W-:Y:S01]  /*5320*/  IMAD.SHL.U32 R103, R5, 0x8, RZ ;  /* 0x0000000805677824 */ /* 0x000fe200078e00ff */
[----:B------:R-:W-:-:S02]  /*5330*/  SHF.R.S32.HI R110, RZ, 0x1f, R5 ;  /* 0x0000001fff6e7819 */ /* 0x000fc40000011405 */
[----:B------:R-:W3:Y:S01]  /*5340*/  LDL.LU R24, [R1+0xa0] ;  /* 0x0000a00001187983 */ /* 0x000ee20000300800 */
[----:B------:R-:W-:Y:S02]  /*5350*/  SHF.L.U64.HI R77, R221, 0x2, R6 ;  /* 0x00000002dd4d7819 */ /* 0x000fe40000010206 */
[----:B------:R-:W-:Y:S01]  /*5360*/  SHF.R.S32.HI R9, RZ, 0x1f, R78 ;  /* 0x0000001fff097819 */ /* 0x000fe2000001144e */
[----:B------:R-:W3:Y:S01]  /*5370*/  LDL.LU R23, [R1+0xa4] ;  /* 0x0000a40001177983 */ /* 0x000ee20000300800 */
[----:B------:R-:W-:Y:S02]  /*5380*/  SHF.R.S32.HI R8, RZ, 0x1f, R79 ;  /* 0x0000001fff087819 */ /* 0x000fe4000001144f */
[----:B------:R-:W-:Y:S01]  /*5390*/  SHF.R.S32.HI R7, RZ, 0x1f, R80 ;  /* 0x0000001fff077819 */ /* 0x000fe20000011450 */
[----:B------:R-:W3:Y:S01]  /*53a0*/  LDL.LU R30, [R1+0xa8] ;  /* 0x0000a800011e7983 */ /* 0x000ee20000300800 */
[----:B------:R-:W-:Y:S01]  /*53b0*/  SHF.L.U64.HI R187, R82, 0x2, R187 ;  /* 0x0000000252bb7819 */ /* 0x000fe200000102bb */
[----:B------:R-:W-:Y:S01]  /*53c0*/  IMAD.SHL.U32 R111, R5, 0x4, RZ ;  /* 0x00000004056f7824 */ /* 0x000fe200078e00ff */
[----:B------:R-:W-:Y:S01]  /*53d0*/  SHF.R.S32.HI R243, RZ, 0x1f, R74 ;  /* 0x0000001ffff37819 */ /* 0x000fe2000001144a */
[----:B------:R-:W3:Y:S01]  /*53e0*/  LDL.LU R22, [R1+0xac] ;  /* 0x0000ac0001167983 */ /* 0x000ee20000300800 */
[----:B------:R-:W-:-:S03]  /*53f0*/  SHF.L.U64.HI R75, R252, 0x2, R75 ;  /* 0x00000002fc4b7819 */ /* 0x000fc6000001024b */
[----:B------:R-:W3:Y:S01]  /*5400*/  LDL.LU R29, [R1+0xb0] ;  /* 0x0000b000011d7983 */ /* 0x000ee20000300800 */
[----:B------:R-:W-:Y:S02]  /*5410*/  SHF.R.S32.HI R6, RZ, 0x1f, R81 ;  /* 0x0000001fff067819 */ /* 0x000fe40000011451 */
[----:B------:R-:W-:Y:S02]  /*5420*/  SHF.L.U64.HI R12, R5, 0x3, R110 ;  /* 0x00000003050c7819 */ /* 0x000fe4000001026e */
[-C--:B------:R-:W-:Y:S02]  /*5430*/  LEA R189, P2, R78, R103.reuse, 0x2 ;  /* 0x000000674ebd7211 */ /* 0x080fe400078410ff */
[-C--:B------:R-:W-:Y:S02]  /*5440*/  LEA R188, P3, R79, R103.reuse, 0x2 ;  /* 0x000000674fbc7211 */ /* 0x080fe400078610ff */
[-C--:B------:R-:W-:Y:S02]  /*5450*/  LEA R11, P4, R80, R103.reuse, 0x2 ;  /* 0x00000067500b7211 */ /* 0x080fe400078810ff */
[----:B------:R-:W-:-:S02]  /*5460*/  LEA R10, P6, R81, R103, 0x2 ;  /* 0x00000067510a7211 */ /* 0x000fc400078c10ff */
[-C--:B------:R-:W-:Y:S02]  /*5470*/  LEA.HI.X R78, R78, R12.reuse, R9, 0x2, P2 ;  /* 0x0000000c4e4e7211 */ /* 0x080fe400010f1409 */
[-C--:B------:R-:W-:Y:S02]  /*5480*/  LEA.HI.X R84, R79, R12.reuse, R8, 0x2, P3 ;  /* 0x0000000c4f547211 */ /* 0x080fe400018f1408 */
[-C--:B------:R-:W-:Y:S02]  /*5490*/  LEA.HI.X R86, R80, R12.reuse, R7, 0x2, P4 ;  /* 0x0000000c50567211 */ /* 0x080fe400020f1407 */
[----:B------:R-:W-:Y:S02]  /*54a0*/  LEA.HI.X R88, R81, R12, R6, 0x2, P6 ;  /* 0x0000000c51587211 */ /* 0x000fe400030f1406 */
[----:B------:R-:W-:Y:S02]  /*54b0*/  SHF.R.S32.HI R9, RZ, 0x1f, R206 ;  /* 0x0000001fff097819 */ /* 0x000fe400000114ce */
[----:B------:R-:W-:-:S02]  /*54c0*/  SHF.R.S32.HI R8, RZ, 0x1f, R207 ;  /* 0x0000001fff087819 */ /* 0x000fc400000114cf */
[----:B------:R-:W-:Y:S02]  /*54d0*/  SHF.R.S32.HI R7, RZ, 0x1f, R208 ;  /* 0x0000001fff077819 */ /* 0x000fe400000114d0 */
[-C--:B------:R-:W-:Y:S02]  /*54e0*/  LEA R81, P2, R206, R103.reuse, 0x2 ;  /* 0x00000067ce517211 */ /* 0x080fe400078410ff */
[----:B------:R-:W-:Y:S02]  /*54f0*/  LEA R83, P3, R207, R103, 0x2 ;  /* 0x00000067cf537211 */ /* 0x000fe400078610ff */
[----:B--2---:R-:W-:-:S04]  /*5500*/  SHF.R.S32.HI R76, RZ, 0x1f, R21 ;  /* 0x0000001fff4c7819 */ /* 0x004fc80000011415 */
[----:B------:R-:W-:Y:S02]  /*5510*/  SHF.L.U64.HI R76, R21, 0x2, R76 ;  /* 0x00000002154c7819 */ /* 0x000fe4000001024c */
[----:B------:R-:W2:Y:S01]  /*5520*/  LDL.LU R21, [R1+0xb4] ;  /* 0x0000b40001157983 */ /* 0x000ea20000300800 */
[-C--:B------:R-:W-:Y:S02]  /*5530*/  LEA R85, P4, R208, R103.reuse, 0x2 ;  /* 0x00000067d0557211 */ /* 0x080fe400078810ff */
[----:B------:R-:W-:Y:S01]  /*5540*/  SHF.R.S32.HI R6, RZ, 0x1f, R209 ;  /* 0x0000001fff067819 */ /* 0x000fe200000114d1 */
[----:B------:R-:W2:Y:S01]  /*5550*/  LDL.LU R28, [R1+0xb8] ;  /* 0x0000b800011c7983 */ /* 0x000ea20000300800 */
[----:B------:R-:W-:Y:S02]  /*5560*/  LEA R87, P6, R209, R103, 0x2 ;  /* 0x00000067d1577211 */ /* 0x000fe400078c10ff */
[-C--:B------:R-:W-:Y:S02]  /*5570*/  LEA.HI.X R90, R206, R12.reuse, R9, 0x2, P2 ;  /* 0x0000000cce5a7211 */ /* 0x080fe400010f1409 */
[----:B------:R-:W-:-:S02]  /*5580*/  LEA.HI.X R92, R207, R12, R8, 0x2, P3 ;  /* 0x0000000ccf5c7211 */ /* 0x000fc400018f1408 */
[-C--:B------:R-:W-:Y:S02]  /*5590*/  LEA.HI.X R94, R208, R12.reuse, R7, 0x2, P4 ;  /* 0x0000000cd05e7211 */ /* 0x080fe400020f1407 */
[----:B------:R-:W-:Y:S02]  /*55a0*/  LEA.HI.X R96, R209, R12, R6, 0x2, P6 ;  /* 0x0000000cd1607211 */ /* 0x000fe400030f1406 */
[----:B------:R-:W-:Y:S02]  /*55b0*/  SHF.R.S32.HI R9, RZ, 0x1f, R210 ;  /* 0x0000001fff097819 */ /* 0x000fe400000114d2 */
[----:B------:R-:W-:Y:S02]  /*55c0*/  SHF.R.S32.HI R8, RZ, 0x1f, R211 ;  /* 0x0000001fff087819 */ /* 0x000fe400000114d3 */
[----:B------:R-:W-:Y:S02]  /*55d0*/  SHF.R.S32.HI R7, RZ, 0x1f, R212 ;  /* 0x0000001fff077819 */ /* 0x000fe400000114d4 */
[----:B------:R-:W-:-:S02]  /*55e0*/  LEA R89, P2, R210, R103, 0x2 ;  /* 0x00000067d2597211 */ /* 0x000fc400078410ff */
[-C--:B------:R-:W-:Y:S02]  /*55f0*/  LEA R91, P3, R211, R103.reuse, 0x2 ;  /* 0x00000067d35b7211 */ /* 0x080fe400078610ff */
[-C--:B------:R-:W-:Y:S02]  /*5600*/  LEA R93, P4, R212, R103.reuse, 0x2 ;  /* 0x00000067d45d7211 */ /* 0x080fe400078810ff */
[----:B------:R-:W-:Y:S02]  /*5610*/  SHF.R.S32.HI R6, RZ, 0x1f, R213 ;  /* 0x0000001fff067819 */ /* 0x000fe400000114d5 */
[----:B------:R-:W-:Y:S02]  /*5620*/  LEA R95, P6, R213, R103, 0x2 ;  /* 0x00000067d55f7211 */ /* 0x000fe400078c10ff */
[-C--:B------:R-:W-:Y:S02]  /*5630*/  LEA.HI.X R98, R210, R12.reuse, R9, 0x2, P2 ;  /* 0x0000000cd2627211 */ /* 0x080fe400010f1409 */
[----:B------:R-:W-:-:S02]  /*5640*/  LEA.HI.X R100, R211, R12, R8, 0x2, P3 ;  /* 0x0000000cd3647211 */ /* 0x000fc400018f1408 */
[-C--:B------:R-:W-:Y:S02]  /*5650*/  LEA.HI.X R102, R212, R12.reuse, R7, 0x2, P4 ;  /* 0x0000000cd4667211 */ /* 0x080fe400020f1407 */
[----:B------:R-:W-:Y:S02]  /*5660*/  LEA.HI.X R104, R213, R12, R6, 0x2, P6 ;  /* 0x0000000cd5687211 */ /* 0x000fe400030f1406 */
[-C--:B------:R-:W-:Y:S02]  /*5670*/  LEA R97, P2, R214, R103.reuse, 0x2 ;  /* 0x00000067d6617211 */ /* 0x080fe400078410ff */
[-C--:B------:R-:W-:Y:S02]  /*5680*/  LEA R99, P3, R215, R103.reuse, 0x2 ;  /* 0x00000067d7637211 */ /* 0x080fe400078610ff */
[----:B------:R-:W-:Y:S02]  /*5690*/  LEA R101, P4, R216, R103, 0x2 ;  /* 0x00000067d8657211 */ /* 0x000fe400078810ff */
[----:B------:R-:W-:-:S02]  /*56a0*/  SHF.R.S32.HI R6, RZ, 0x1f, R217 ;  /* 0x0000001fff067819 */ /* 0x000fc400000114d9 */
[----:B------:R-:W-:-:S04]  /*56b0*/  LEA R103, P6, R217, R103, 0x2 ;  /* 0x00000067d9677211 */ /* 0x000fc800078c10ff */
[----:B------:R-:W-:Y:S02]  /*56c0*/  LEA.HI.X R6, R217, R12, R6, 0x2, P6 ;  /* 0x0000000cd9067211 */ /* 0x000fe400030f1406 */
[----:B------:R-:W-:-:S04]  /*56d0*/  IADD3 R189, P6, PT, R189, UR22, RZ ;  /* 0x00000016bdbd7c10 */ /* 0x000fc8000ffde0ff */
[----:B------:R-:W-:Y:S02]  /*56e0*/  IADD3.X R82, PT, PT, R78, UR23, RZ, P6, !PT ;  /* 0x000000174e527c10 */ /* 0x000fe4000b7fe4ff */
[----:B------:R-:W-:-:S04]  /*56f0*/  IADD3 R80, P6, PT, R10, UR22, RZ ;  /* 0x000000160a507c10 */ /* 0x000fc8000ffde0ff */
[----:B------:R-:W-:Y:S02]  /*5700*/  IADD3.X R88, PT, PT, R88, UR23, RZ, P6, !PT ;  /* 0x0000001758587c10 */ /* 0x000fe4000b7fe4ff */
[----:B------:R-:W-:Y:S02]  /*5710*/  IADD3 R85, P6, PT, R85, UR22, RZ ;  /* 0x0000001655557c10 */ /* 0x000fe4000ffde0ff */
[----:B------:R-:W-:Y:S02]  /*5720*/  SHF.R.S32.HI R9, RZ, 0x1f, R214 ;  /* 0x0000001fff097819 */ /* 0x000fe400000114d6 */
[----:B------:R-:W-:Y:S02]  /*5730*/  IADD3.X R94, PT, PT, R94, UR23, RZ, P6, !PT ;  /* 0x000000175e5e7c10 */ /* 0x000fe4000b7fe4ff */
[----:B------:R-:W-:Y:S02]  /*5740*/  IADD3 R91, P6, PT, R91, UR22, RZ ;  /* 0x000000165b5b7c10 */ /* 0x000fe4000ffde0ff */
[----:B------:R-:W-:-:S02]  /*5750*/  LEA.HI.X R9, R214, R12, R9, 0x2, P2 ;  /* 0x0000000cd6097211 */ /* 0x000fc400010f1409 */
[----:B------:R-:W-:Y:S02]  /*5760*/  IADD3.X R100, PT, PT, R100, UR23, RZ, P6, !PT ;  /* 0x0000001764647c10 */ /* 0x000fe4000b7fe4ff */
[----:B------:R-:W-:-:S04]  /*5770*/  IADD3 R97, P6, PT, R97, UR22, RZ ;  /* 0x0000001661617c10 */ /* 0x000fc8000ffde0ff */
[----:B------:R-:W-:Y:S02]  /*5780*/  IADD3.X R106, PT, PT, R9, UR23, RZ, P6, !PT ;  /* 0x00000017096a7c10 */ /* 0x000fe4000b7fe4ff */
[----:B------:R-:W-:-:S04]  /*5790*/  IADD3 R103, P6, PT, R103, UR22, RZ ;  /* 0x0000001667677c10 */ /* 0x000fc8000ffde0ff */
[----:B------:R-:W-:Y:S02]  /*57a0*/  IADD3.X R108, PT, PT, R6, UR23, RZ, P6, !PT ;  /* 0x00000017066c7c10 */ /* 0x000fe4000b7fe4ff */
[----:B---3--:R-:W-:Y:S02]  /*57b0*/  SHF.R.S32.HI R6, RZ, 0x1f, R27 ;  /* 0x0000001fff067819 */ /* 0x008fe4000001141b */
[----:B------:R-:W-:Y:S02]  /*57c0*/  SHF.L.U64.HI R110, R5, 0x2, R110 ;  /* 0x00000002056e7819 */ /* 0x000fe4000001026e */
[C---:B------:R-:W-:Y:S02]  /*57d0*/  SHF.L.U64.HI R239, R27.reuse, 0x2, R6 ;  /* 0x000000021bef7819 */ /* 0x040fe40000010206 */
[----:B----4-:R-:W-:Y:S02]  /*57e0*/  SHF.R.S32.HI R5, RZ, 0x1f, R26 ;  /* 0x0000001fff057819 */ /* 0x010fe4000001141a */
[----:B-----5:R-:W-:Y:S01]  /*57f0*/  SHF.R.S32.HI R6, RZ, 0x1f, R25 ;  /* 0x0000001fff067819 */ /* 0x020fe20000011419 */
[----:B------:R-:W-:Y:S01]  /*5800*/  IMAD.SHL.U32 R240, R27, 0x4, RZ ;  /* 0x000000041bf07824 */ /* 0x000fe200078e00ff */
[C---:B------:R-:W-:Y:S01]  /*5810*/  SHF.L.U64.HI R235, R26.reuse, 0x2, R5 ;  /* 0x000000021aeb7819 */ /* 0x040fe20000010205 */
[----:B------:R-:W3:Y:S01]  /*5820*/  LDL.LU R27, [R1+0xbc] ;  /* 0x0000bc00011b7983 */ /* 0x000ee20000300800 */
[----:B------:R-:W-:Y:S01]  /*5830*/  IMAD.SHL.U32 R236, R26, 0x4, RZ ;  /* 0x000000041aec7824 */ /* 0x000fe200078e00ff */
[----:B------:R-:W-:-:S02]  /*5840*/  SHF.L.U64.HI R231, R25, 0x2, R6 ;  /* 0x0000000219e77819 */ /* 0x000fc40000010206 */
[----:B------:R-:W4:Y:S01]  /*5850*/  LDL.LU R26, [R1+0xc0] ;  /* 0x0000c000011a7983 */ /* 0x000f220000300800 */
[----:B------:R-:W-:Y:S02]  /*5860*/  SHF.R.S32.HI R5, RZ, 0x1f, R24 ;  /* 0x0000001fff057819 */ /* 0x000fe40000011418 */
[----:B------:R-:W-:Y:S01]  /*5870*/  SHF.R.S32.HI R6, RZ, 0x1f, R23 ;  /* 0x0000001fff067819 */ /* 0x000fe20000011417 */
[----:B------:R-:W-:Y:S01]  /*5880*/  IMAD.SHL.U32 R232, R25, 0x4, RZ ;  /* 0x0000000419e87824 */ /* 0x000fe200078e00ff */
[----:B------:R-:W-:Y:S01]  /*5890*/  SHF.R.S32.HI R8, RZ, 0x1f, R215 ;  /* 0x0000001fff087819 */ /* 0x000fe200000114d7 */
[----:B------:R-:W5:Y:S01]  /*58a0*/  LDL.LU R25, [R1+0xc4] ;  /* 0x0000c40001197983 */ /* 0x000f620000300800 */
[----:B------:R-:W-:Y:S02]  /*58b0*/  SHF.R.S32.HI R7, RZ, 0x1f, R216 ;  /* 0x0000001fff077819 */ /* 0x000fe400000114d8 */
[C---:B------:R-:W-:Y:S02]  /*58c0*/  SHF.L.U64.HI R227, R24.reuse, 0x2, R5 ;  /* 0x0000000218e37819 */ /* 0x040fe40000010205 */
[----:B------:R-:W-:-:S02]  /*58d0*/  SHF.L.U32 R228, R24, 0x2, RZ ;  /* 0x0000000218e47819 */ /* 0x000fc400000006ff */
[C---:B------:R-:W-:Y:S01]  /*58e0*/  SHF.L.U64.HI R223, R23.reuse, 0x2, R6 ;  /* 0x0000000217df7819 */ /* 0x040fe20000010206 */
[----:B------:R-:W5:Y:S01]  /*58f0*/  LDL.LU R24, [R1+0xc8] ;  /* 0x0000c80001187983 */ /* 0x000f620000300800 */
[----:B------:R-:W-:Y:S01]  /*5900*/  SHF.R.S32.HI R6, RZ, 0x1f, R22 ;  /* 0x0000001fff067819 */ /* 0x000fe20000011416 */
[----:B------:R-:W-:Y:S01]  /*5910*/  IMAD.SHL.U32 R224, R23, 0x4, RZ ;  /* 0x0000000417e07824 */ /* 0x000fe200078e00ff */
[-C--:B------:R-:W-:Y:S01]  /*5920*/  LEA.HI.X R8, R215, R12.reuse, R8, 0x2, P3 ;  /* 0x0000000cd7087211 */ /* 0x080fe200018f1408 */
[----:B------:R-:W5:Y:S01]  /*5930*/  LDL.LU R23, [R1+0xcc] ;  /* 0x0000cc0001177983 */ /* 0x000f620000300800 */
[----:B------:R-:W-:Y:S01]  /*5940*/  LEA.HI.X R7, R216, R12, R7, 0x2, P4 ;  /* 0x0000000cd8077211 */ /* 0x000fe200020f1407 */
[C---:B------:R-:W-:Y:S01]  /*5950*/  IMAD.SHL.U32 R216, R22.reuse, 0x4, RZ ;  /* 0x0000000416d87824 */ /* 0x040fe200078e00ff */
[----:B------:R-:W-:Y:S02]  /*5960*/  SHF.L.U64.HI R215, R22, 0x2, R6 ;  /* 0x0000000216d77819 */ /* 0x000fe40000010206 */
[----:B------:R-:W5:Y:S04]  /*5970*/  LDL.LU R22, [R1+0xd0] ;  /* 0x0000d00001167983 */ /* 0x000f680000300800 */
[----:B------:R-:W5:Y:S01]  /*5980*/  LDL.LU R33, [R1+0xd4] ;  /* 0x0000d40001217983 */ /* 0x000f620000300800 */
[----:B--2---:R-:W-:Y:S01]  /*5990*/  SHF.R.S32.HI R6, RZ, 0x1f, R21 ;  /* 0x0000001fff067819 */ /* 0x004fe20000011415 */
[----:B------:R-:W-:-:S03]  /*59a0*/  IMAD.SHL.U32 R208, R21, 0x4, RZ ;  /* 0x0000000415d07824 */ /* 0x000fc600078e00ff */
[----:B------:R-:W-:Y:S02]  /*59b0*/  SHF.L.U64.HI R207, R21, 0x2, R6 ;  /* 0x0000000215cf7819 */ /* 0x000fe40000010206 */
[----:B------:R-:W2:Y:S01]  /*59c0*/  LDL.LU R21, [R1+0xd8] ;  /* 0x0000d80001157983 */ /* 0x000ea20000300800 */
[----:B------:R-:W-:-:S03]  /*59d0*/  SHF.R.S32.HI R5, RZ, 0x1f, R30 ;  /* 0x0000001fff057819 */ /* 0x000fc6000001141e */
[----:B------:R-:W2:Y:S01]  /*59e0*/  LDL.LU R32, [R1+0xdc] ;  /* 0x0000dc0001207983 */ /* 0x000ea20000300800 */
[C---:B------:R-:W-:Y:S02]  /*59f0*/  SHF.L.U64.HI R219, R30.reuse, 0x2, R5 ;  /* 0x000000021edb7819 */ /* 0x040fe40000010205 */
[----:B------:R-:W-:Y:S01]  /*5a00*/  SHF.R.S32.HI R5, RZ, 0x1f, R29 ;  /* 0x0000001fff057819 */ /* 0x000fe2000001141d */
[----:B------:R-:W-:Y:S01]  /*5a10*/  IMAD.SHL.U32 R220, R30, 0x4, RZ ;  /* 0x000000041edc7824 */ /* 0x000fe200078e00ff */
[----:B------:R-:W2:Y:S02]  /*5a20*/  LDL.LU R31, [R1+0xe0] ;  /* 0x0000e000011f7983 */ /* 0x000ea40000300800 */
[C---:B------:R-:W-:Y:S02]  /*5a30*/  SHF.L.U64.HI R211, R29.reuse, 0x2, R5 ;  /* 0x000000021dd37819 */ /* 0x040fe40000010205 */
[----:B------:R-:W-:Y:S01]  /*5a40*/  SHF.R.S32.HI R5, RZ, 0x1f, R28 ;  /* 0x0000001fff057819 */ /* 0x000fe2000001141c */
[----:B------:R-:W2:Y:S01]  /*5a50*/  LDL.LU R30, [R1+0xe4] ;  /* 0x0000e400011e7983 */ /* 0x000ea20000300800 */
[----:B------:R-:W-:-:S02]  /*5a60*/  IMAD.SHL.U32 R212, R29, 0x4, RZ ;  /* 0x000000041dd47824 */ /* 0x000fc400078e00ff */
[C---:B------:R-:W-:Y:S01]  /*5a70*/  SHF.L.U64.HI R203, R28.reuse, 0x2, R5 ;  /* 0x000000021ccb7819 */ /* 0x040fe20000010205 */
[----:B------:R-:W-:Y:S01]  /*5a80*/  IMAD.SHL.U32 R204, R28, 0x4, RZ ;  /* 0x000000041ccc7824 */ /* 0x000fe200078e00ff */
[----:B------:R-:W2:Y:S04]  /*5a90*/  LDL.LU R29, [R1+0xe8] ;  /* 0x0000e800011d7983 */ /* 0x000ea80000300800 */
[----:B------:R-:W2:Y:S01]  /*5aa0*/  LDL.LU R28, [R1+0xec] ;  /* 0x0000ec00011c7983 */ /* 0x000ea20000300800 */
[----:B---3--:R-:W-:Y:S02]  /*5ab0*/  SHF.R.S32.HI R6, RZ, 0x1f, R27 ;  /* 0x0000001fff067819 */ /* 0x008fe4000001141b */
[----:B----4-:R-:W-:Y:S01]  /*5ac0*/  SHF.R.S32.HI R5, RZ, 0x1f, R26 ;  /* 0x0000001fff057819 */ /* 0x010fe2000001141a */
[C---:B------:R-:W-:Y:S01]  /*5ad0*/  IMAD.SHL.U32 R200, R27.reuse, 0x4, RZ ;  /* 0x000000041bc87824 */ /* 0x040fe200078e00ff */
[----:B------:R-:W-:-:S02]  /*5ae0*/  SHF.L.U64.HI R199, R27, 0x2, R6 ;  /* 0x000000021bc77819 */ /* 0x000fc40000010206 */
[C---:B------:R-:W-:Y:S01]  /*5af0*/  SHF.L.U64.HI R195, R26.reuse, 0x2, R5 ;  /* 0x000000021ac37819 */ /* 0x040fe20000010205 */
[----:B------:R-:W3:Y:S01]  /*5b00*/  LDL.LU R27, [R1+0xf0] ;  /* 0x0000f000011b7983 */ /* 0x000ee20000300800 */
[----:B-----5:R-:W-:Y:S01]  /*5b10*/  SHF.R.S32.HI R6, RZ, 0x1f, R25 ;  /* 0x0000001fff067819 */ /* 0x020fe20000011419 */
[----:B------:R-:W-:Y:S02]  /*5b20*/  IMAD.SHL.U32 R196, R26, 0x4, RZ ;  /* 0x000000041ac47824 */ /* 0x000fe400078e00ff */
[----:B------:R-:W4:Y:S01]  /*5b30*/  LDL.LU R26, [R1+0xf4] ;  /* 0x0000f400011a7983 */ /* 0x000f220000300800 */
[----:B------:R-:W-:Y:S01]  /*5b40*/  SHF.R.S32.HI R5, RZ, 0x1f, R24 ;  /* 0x0000001fff057819 */ /* 0x000fe20000011418 */
[C---:B------:R-:W-:Y:S01]  /*5b50*/  IMAD.SHL.U32 R192, R25.reuse, 0x4, RZ ;  /* 0x0000000419c07824 */ /* 0x040fe200078e00ff */
[----:B------:R-:W-:Y:S02]  /*5b60*/  SHF.L.U64.HI R191, R25, 0x2, R6 ;  /* 0x0000000219bf7819 */ /* 0x000fe40000010206 */
[----:B------:R-:W-:Y:S01]  /*5b70*/  SHF.L.U64.HI R120, R24, 0x2, R5 ;  /* 0x0000000218787819 */ /* 0x000fe20000010205 */
[----:B------:R-:W5:Y:S01]  /*5b80*/  LDL.LU R25, [R1+0xf8] ;  /* 0x0000f80001197983 */ /* 0x000f620000300800 */
[----:B------:R-:W-:-:S02]  /*5b90*/  SHF.R.S32.HI R6, RZ, 0x1f, R23 ;  /* 0x0000001fff067819 */ /* 0x000fc40000011417 */
[----:B------:R-:W-:Y:S01]  /*5ba0*/  SHF.R.S32.HI R5, RZ, 0x1f, R22 ;  /* 0x0000001fff057819 */ /* 0x000fe20000011416 */
[----:B------:R-:W-:Y:S01]  /*5bb0*/  IMAD.SHL.U32 R116, R24, 0x4, RZ ;  /* 0x0000000418747824 */ /* 0x000fe200078e00ff */
[C---:B------:R-:W-:Y:S01]  /*5bc0*/  SHF.L.U64.HI R124, R23.reuse, 0x2, R6 ;  /* 0x00000002177c7819 */ /* 0x040fe20000010206 */
[----:B------:R-:W-:Y:S01]  /*5bd0*/  IMAD.SHL.U32 R119, R23, 0x4, RZ ;  /* 0x0000000417777824 */ /* 0x000fe200078e00ff */
[C---:B------:R-:W-:Y:S01]  /*5be0*/  SHF.L.U64.HI R128, R22.reuse, 0x2, R5 ;  /* 0x0000000216807819 */ /* 0x040fe20000010205 */
[----:B------:R-:W3:Y:S01]  /*5bf0*/  LDL.LU R24, [R1+0xfc] ;  /* 0x0000fc0001187983 */ /* 0x000ee20000300800 */
[----:B------:R-:W-:-:S03]  /*5c00*/  IMAD.SHL.U32 R123, R22, 0x4, RZ ;  /* 0x00000004167b7824 */ /* 0x000fc600078e00ff */
[----:B------:R-:W3:Y:S04]  /*5c10*/  LDL.LU R23, [R1+0x100] ;  /* 0x0001000001177983 */ /* 0x000ee80000300800 */
[----:B------:R-:W3:Y:S01]  /*5c20*/  LDL.LU R22, [R1+0x104] ;  /* 0x0001040001167983 */ /* 0x000ee20000300800 */
[----:B--2---:R-:W-:Y:S01]  /*5c30*/  SHF.R.S32.HI R5, RZ, 0x1f, R21 ;  /* 0x0000001fff057819 */ /* 0x004fe20000011415 */
[----:B------:R-:W-:-:S03]  /*5c40*/  IMAD.SHL.U32 R131, R21, 0x4, RZ ;  /* 0x0000000415837824 */ /* 0x000fc600078e00ff */
[----:B------:R-:W-:Y:S02]  /*5c50*/  SHF.L.U64.HI R136, R21, 0x2, R5 ;  /* 0x0000000215887819 */ /* 0x000fe40000010205 */
[----:B------:R-:W2:Y:S01]  /*5c60*/  LDL.LU R21, [R1+0x108] ;  /* 0x0001080001157983 */ /* 0x000ea20000300800 */
[----:B------:R-:W-:Y:S02]  /*5c70*/  IADD3 R188, P4, PT, R188, UR22, RZ ;  /* 0x00000016bcbc7c10 */ /* 0x000fe4000ff9e0ff */
[----:B------:R-:W-:Y:S02]  /*5c80*/  IADD3 R79, P3, PT, R11, UR22, RZ ;  /* 0x000000160b4f7c10 */ /* 0x000fe4000ff7e0ff */
[----:B------:R-:W-:Y:S02]  /*5c90*/  IADD3.X R84, PT, PT, R84, UR23, RZ, P4, !PT ;  /* 0x0000001754547c10 */ /* 0x000fe4000a7fe4ff */
[----:B------:R-:W-:Y:S02]  /*5ca0*/  IADD3 R81, P4, PT, R81, UR22, RZ ;  /* 0x0000001651517c10 */ /* 0x000fe4000ff9e0ff */
[----:B------:R-:W-:-:S02]  /*5cb0*/  IADD3.X R86, PT, PT, R86, UR23, RZ, P3, !PT ;  /* 0x0000001756567c10 */ /* 0x000fc40009ffe4ff */
[----:B------:R-:W-:Y:S02]  /*5cc0*/  IADD3 R83, P3, PT, R83, UR22, RZ ;  /* 0x0000001653537c10 */ /* 0x000fe4000ff7e0ff */
[----:B------:R-:W-:Y:S02]  /*5cd0*/  IADD3.X R90, PT, PT, R90, UR23, RZ, P4, !PT ;  /* 0x000000175a5a7c10 */ /* 0x000fe4000a7fe4ff */
[----:B------:R-:W-:Y:S02]  /*5ce0*/  IADD3 R87, P4, PT, R87, UR22, RZ ;  /* 0x0000001657577c10 */ /* 0x000fe4000ff9e0ff */
[----:B------:R-:W-:Y:S02]  /*5cf0*/  IADD3.X R92, PT, PT, R92, UR23, RZ, P3, !PT ;  /* 0x000000175c5c7c10 */ /* 0x000fe40009ffe4ff */
[----:B------:R-:W-:Y:S02]  /*5d00*/  IADD3 R89, P3, PT, R89, UR22, RZ ;  /* 0x0000001659597c10 */ /* 0x000fe4000ff7e0ff */
[----:B------:R-:W-:-:S02]  /*5d10*/  IADD3.X R96, PT, PT, R96, UR23, RZ, P4, !PT ;  /* 0x0000001760607c10 */ /* 0x000fc4000a7fe4ff */
[----:B------:R-:W-:Y:S02]  /*5d20*/  IADD3 R93, P4, PT, R93, UR22, RZ ;  /* 0x000000165d5d7c10 */ /* 0x000fe4000ff9e0ff */
[----:B------:R-:W-:Y:S02]  /*5d30*/  IADD3.X R98, PT, PT, R98, UR23, RZ, P3, !PT ;  /* 0x0000001762627c10 */ /* 0x000fe40009ffe4ff */
[----:B------:R-:W-:Y:S02]  /*5d40*/  IADD3 R95, P3, PT, R95, UR22, RZ ;  /* 0x000000165f5f7c10 */ /* 0x000fe4000ff7e0ff */
[----:B------:R-:W-:Y:S02]  /*5d50*/  LEA R105, P2, R74, UR20, 0x3 ;  /* 0x000000144a697c11 */ /* 0x000fe4000f8418ff */
[----:B------:R-:W-:Y:S02]  /*5d60*/  IADD3.X R102, PT, PT, R102, UR23, RZ, P4, !PT ;  /* 0x0000001766667c10 */ /* 0x000fe4000a7fe4ff */
[----:B------:R-:W-:-:S02]  /*5d70*/  IADD3 R99, P4, PT, R99, UR22, RZ ;  /* 0x0000001663637c10 */ /* 0x000fc4000ff9e0ff */
[----:B------:R-:W-:Y:S02]  /*5d80*/  IADD3.X R104, PT, PT, R104, UR23, RZ, P3, !PT ;  /* 0x0000001768687c10 */ /* 0x000fe40009ffe4ff */
[----:B------:R-:W-:Y:S02]  /*5d90*/  IADD3 R101, P3, PT, R101, UR22, RZ ;  /* 0x0000001665657c10 */ /* 0x000fe4000ff7e0ff */
[----:B------:R-:W-:Y:S02]  /*5da0*/  LEA.HI.X R109, R74, UR21, R243, 0x3, P2 ;  /* 0x000000154a6d7c11 */ /* 0x000fe400090f1cf3 */
[----:B------:R-:W-:Y:S02]  /*5db0*/  IADD3 R242, P2, PT, R240, R71, RZ ;  /* 0x00000047f0f27210 */ /* 0x000fe40007f5e0ff */
[----:B------:R-:W-:Y:S02]  /*5dc0*/  IADD3.X R78, PT, PT, R8, UR23, RZ, P4, !PT ;  /* 0x00000017084e7c10 */ /* 0x000fe4000a7fe4ff */
[----:B------:R-:W-:-:S02]  /*5dd0*/  IADD3.X R184, PT, PT, R7, UR23, RZ, P3, !PT ;  /* 0x0000001707b87c10 */ /* 0x000fc40009ffe4ff */
[----:B------:R-:W-:Y:S02]  /*5de0*/  IADD3 R240, P4, PT, R72, R240, RZ ;  /* 0x000000f048f07210 */ /* 0x000fe40007f9e0ff */
[-C--:B------:R-:W-:Y:S01]  /*5df0*/  IADD3 R238, P3, PT, R236, R71.reuse, RZ ;  /* 0x00000047ecee7210 */ /* 0x080fe20007f7e0ff */
[--C-:B------:R-:W-:Y:S01]  /*5e00*/  IMAD.X R241, R239, 0x1, R76.reuse, P2 ;  /* 0x00000001eff17824 */ /* 0x100fe200010e064c */
[CC--:B------:R-:W-:Y:S01]  /*5e10*/  IADD3 R234, P2, PT, R232.reuse, R71.reuse, RZ ;  /* 0x00000047e8ea7210 */ /* 0x0c0fe20007f5e0ff */
[----:B------:R-:W-:Y:S01]  /*5e20*/  IMAD.X R239, R75, 0x1, R239, P4 ;  /* 0x000000014bef7824 */ /* 0x000fe200020e06ef */
[-C--:B------:R-:W-:Y:S01]  /*5e30*/  IADD3 R232, P4, PT, R232, R72.reuse, RZ ;  /* 0x00000048e8e87210 */ /* 0x080fe20007f9e0ff */
[--C-:B------:R-:W-:Y:S01]  /*5e40*/  IMAD.X R237, R235, 0x1, R76.reuse, P3 ;  /* 0x00000001ebed7824 */ /* 0x100fe200018e064c */
[-C--:B------:R-:W-:Y:S01]  /*5e50*/  IADD3 R230, P3, PT, R228, R71.reuse, RZ ;  /* 0x00000047e4e67210 */ /* 0x080fe20007f7e0ff */
[C-C-:B------:R-:W-:Y:S01]  /*5e60*/  IMAD.X R233, R231.reuse, 0x1, R76.reuse, P2 ;  /* 0x00000001e7e97824 */ /* 0x140fe200010e064c */
[----:B------:R-:W-:Y:S01]  /*5e70*/  IADD3 R226, P2, PT, R224, R71, RZ ;  /* 0x00000047e0e27210 */ /* 0x000fe20007f5e0ff */
[----:B------:R-:W-:Y:S01]  /*5e80*/  IMAD.X R231, R231, 0x1, R75, P4 ;  /* 0x00000001e7e77824 */ /* 0x000fe200020e064b */
[-C--:B------:R-:W-:Y:S01]  /*5e90*/  IADD3 R236, P6, PT, R236, R72.reuse, RZ ;  /* 0x00000048ecec7210 */ /* 0x080fe20007fde0ff */
[----:B------:R-:W-:Y:S01]  /*5ea0*/  IMAD.X R229, R227, 0x1, R76, P3 ;  /* 0x00000001e3e57824 */ /* 0x000fe200018e064c */
[----:B------:R-:W-:-:S02]  /*5eb0*/  IADD3 R224, P4, PT, R224, R72, RZ ;  /* 0x00000048e0e07210 */ /* 0x000fc40007f9e0ff */
[----:B------:R-:W-:Y:S01]  /*5ec0*/  IADD3 R222, P3, PT, R220, R71, RZ ;  /* 0x00000047dcde7210 */ /* 0x000fe20007f7e0ff */
[C-C-:B------:R-:W-:Y:S01]  /*5ed0*/  IMAD.X R225, R223.reuse, 0x1, R76.reuse, P2 ;  /* 0x00000001dfe17824 */ /* 0x140fe200010e064c */
[----:B------:R-:W-:Y:S01]  /*5ee0*/  IADD3.X R223, PT, PT, R223, R75, RZ, P4, !PT ;  /* 0x0000004bdfdf7210 */ /* 0x000fe200027fe4ff */
[--C-:B------:R-:W-:Y:S01]  /*5ef0*/  IMAD.X R235, R235, 0x1, R75.reuse, P6 ;  /* 0x00000001ebeb7824 */ /* 0x100fe200030e064b */
[-C--:B------:R-:W-:Y:S01]  /*5f00*/  IADD3 R218, P2, PT, R216, R71.reuse, RZ ;  /* 0x00000047d8da7210 */ /* 0x080fe20007f5e0ff */
[--C-:B------:R-:W-:Y:S01]  /*5f10*/  IMAD.X R221, R219, 0x1, R76.reuse, P3 ;  /* 0x00000001dbdd7824 */ /* 0x100fe200018e064c */
[-C--:B------:R-:W-:Y:S02]  /*5f20*/  IADD3 R228, P6, PT, R228, R72.reuse, RZ ;  /* 0x00000048e4e47210 */ /* 0x080fe40007fde0ff */
[-C--:B------:R-:W-:Y:S02]  /*5f30*/  IADD3 R216, P4, PT, R216, R72.reuse, RZ ;  /* 0x00000048d8d87210 */ /* 0x080fe40007f9e0ff */
[-C--:B------:R-:W-:Y:S01]  /*5f40*/  IADD3 R214, P3, PT, R212, R71.reuse, RZ ;  /* 0x00000047d4d67210 */ /* 0x080fe20007f7e0ff */
[--C-:B------:R-:W-:Y:S01]  /*5f50*/  IMAD.X R217, R215, 0x1, R76.reuse, P2 ;  /* 0x00000001d7d97824 */ /* 0x100fe200010e064c */
        /* <DEDUP_REMOVED lines=27> */
[----:B------:R-:W-:Y:S01]  /*6110*/  IMAD.X R191, R191, 0x1, R75, P4 ;  /* 0x00000001bfbf7824 */ /* 0x000fe200020e064b */
[-C--:B------:R-:W-:Y:S01]  /*6120*/  IADD3 R119, P4, PT, R119, R72.reuse, RZ ;  /* 0x0000004877777210 */ /* 0x080fe20007f9e0ff */
[----:B------:R-:W-:Y:S01]  /*6130*/  IMAD.SHL.U32 R127, R33, 0x4, RZ ;  /* 0x00000004217f7824 */ /* 0x000fe200078e00ff */
[----:B------:R-:W-:Y:S01]  /*6140*/  SHF.R.S32.HI R6, RZ, 0x1f, R33 ;  /* 0x0000001fff067819 */ /* 0x000fe20000011421 */
[--C-:B------:R-:W-:Y:S01]  /*6150*/  IMAD.X R118, R120, 0x1, R76.reuse, P3 ;  /* 0x0000000178767824 */ /* 0x100fe200018e064c */
[-C--:B------:R-:W-:Y:S01]  /*6160*/  IADD3 R121, P3, PT, R123, R71.reuse, RZ ;  /* 0x000000477b797210 */ /* 0x080fe20007f7e0ff */
[----:B------:R-:W-:Y:S01]  /*6170*/  IMAD.X R122, R124, 0x1, R76, P2 ;  /* 0x000000017c7a7824 */ /* 0x000fe200010e064c */
[----:B------:R-:W-:Y:S01]  /*6180*/  SHF.L.U64.HI R132, R33, 0x2, R6 ;  /* 0x0000000221847819 */ /* 0x000fe20000010206 */
[--C-:B------:R-:W-:Y:S01]  /*6190*/  IMAD.X R195, R195, 0x1, R75.reuse, P6 ;  /* 0x00000001c3c37824 */ /* 0x100fe200030e064b */
[-C--:B------:R-:W-:Y:S01]  /*61a0*/  IADD3 R116, P6, PT, R116, R72.reuse, RZ ;  /* 0x0000004874747210 */ /* 0x080fe20007fde0ff */
[----:B------:R-:W-:Y:S01]  /*61b0*/  IMAD.X R124, R124, 0x1, R75, P4 ;  /* 0x000000017c7c7824 */ /* 0x000fe200020e064b */
[----:B------:R-:W-:Y:S01]  /*61c0*/  IADD3 R123, P2, PT, R123, R72, RZ ;  /* 0x000000487b7b7210 */ /* 0x000fe20007f5e0ff */
[----:B------:R-:W-:Y:S01]  /*61d0*/  IMAD.SHL.U32 R135, R32, 0x4, RZ ;  /* 0x0000000420877824 */ /* 0x000fe200078e00ff */
[----:B------:R-:W-:Y:S01]  /*61e0*/  IADD3 R125, P4, PT, R127, R71, RZ ;  /* 0x000000477f7d7210 */ /* 0x000fe20007f9e0ff */
[----:B------:R-:W-:Y:S01]  /*61f0*/  IMAD.X R126, R128, 0x1, R76, P3 ;  /* 0x00000001807e7824 */ /* 0x000fe200018e064c */
[----:B------:R-:W-:-:S02]  /*6200*/  SHF.R.S32.HI R6, RZ, 0x1f, R32 ;  /* 0x0000001fff067819 */ /* 0x000fc40000011420 */
[-C--:B------:R-:W-:Y:S01]  /*6210*/  IADD3 R127, P3, PT, R127, R72.reuse, RZ ;  /* 0x000000487f7f7210 */ /* 0x080fe20007f7e0ff */
[--C-:B------:R-:W-:Y:S01]  /*6220*/  IMAD.X R128, R128, 0x1, R75.reuse, P2 ;  /* 0x0000000180807824 */ /* 0x100fe200010e064b */
[----:B------:R-:W-:Y:S01]  /*6230*/  IADD3.X R120, PT, PT, R120, R75, RZ, P6, !PT ;  /* 0x0000004b78787210 */ /* 0x000fe200037fe4ff */
[----:B------:R-:W-:Y:S01]  /*6240*/  IMAD.X R130, R132, 0x1, R76, P4 ;  /* 0x0000000184827824 */ /* 0x000fe200020e064c */
[-C--:B------:R-:W-:Y:S01]  /*6250*/  IADD3 R129, P6, PT, R131, R71.reuse, RZ ;  /* 0x0000004783817210 */ /* 0x080fe20007fde0ff */
[----:B------:R-:W-:Y:S01]  /*6260*/  IMAD.SHL.U32 R139, R31, 0x4, RZ ;  /* 0x000000041f8b7824 */ /* 0x000fe200078e00ff */
[----:B------:R-:W-:Y:S01]  /*6270*/  SHF.L.U64.HI R140, R32, 0x2, R6 ;  /* 0x00000002208c7819 */ /* 0x000fe20000010206 */
[----:B------:R-:W-:Y:S01]  /*6280*/  IMAD.SHL.U32 R143, R30, 0x4, RZ ;  /* 0x000000041e8f7824 */ /* 0x000fe200078e00ff */
[----:B------:R-:W-:Y:S01]  /*6290*/  IADD3 R131, P2, PT, R131, R72, RZ ;  /* 0x0000004883837210 */ /* 0x000fe20007f5e0ff */
[----:B------:R-:W-:Y:S01]  /*62a0*/  IMAD.X R132, R132, 0x1, R75, P3 ;  /* 0x0000000184847824 */ /* 0x000fe200018e064b */
[----:B------:R-:W-:-:S02]  /*62b0*/  IADD3 R133, P4, PT, R135, R71, RZ ;  /* 0x0000004787857210 */ /* 0x000fc40007f9e0ff */
[----:B------:R-:W-:Y:S02]  /*62c0*/  SHF.R.S32.HI R5, RZ, 0x1f, R31 ;  /* 0x0000001fff057819 */ /* 0x000fe4000001141f */
[----:B------:R-:W-:Y:S02]  /*62d0*/  SHF.R.S32.HI R6, RZ, 0x1f, R30 ;  /* 0x0000001fff067819 */ /* 0x000fe4000001141e */
[-C--:B------:R-:W-:Y:S01]  /*62e0*/  IADD3 R135, P3, PT, R135, R72.reuse, RZ ;  /* 0x0000004887877210 */ /* 0x080fe20007f7e0ff */
[C-C-:B------:R-:W-:Y:S01]  /*62f0*/  IMAD.X R134, R136.reuse, 0x1, R76.reuse, P6 ;  /* 0x0000000188867824 */ /* 0x140fe200030e064c */
[----:B------:R-:W-:Y:S01]  /*6300*/  SHF.L.U64.HI R144, R31, 0x2, R5 ;  /* 0x000000021f907819 */ /* 0x000fe20000010205 */
[----:B------:R-:W-:Y:S01]  /*6310*/  IMAD.X R136, R136, 0x1, R75, P2 ;  /* 0x0000000188887824 */ /* 0x000fe200010e064b */
[C---:B------:R-:W-:Y:S01]  /*6320*/  IADD3 R137, P6, PT, R139.reuse, R71, RZ ;  /* 0x000000478b897210 */ /* 0x040fe20007fde0ff */
[----:B------:R-:W-:Y:S01]  /*6330*/  IMAD.X R138, R140, 0x1, R76, P4 ;  /* 0x000000018c8a7824 */ /* 0x000fe200020e064c */
[----:B------:R-:W-:Y:S01]  /*6340*/  SHF.R.S32.HI R5, RZ, 0x1f, R29 ;  /* 0x0000001fff057819 */ /* 0x000fe2000001141d */
[----:B------:R-:W-:Y:S01]  /*6350*/  IMAD.SHL.U32 R151, R28, 0x4, RZ ;  /* 0x000000041c977824 */ /* 0x000fe200078e00ff */
[----:B------:R-:W-:Y:S01]  /*6360*/  SHF.L.U64.HI R148, R30, 0x2, R6 ;  /* 0x000000021e947819 */ /* 0x000fe20000010206 */
[----:B------:R-:W-:Y:S01]  /*6370*/  IMAD.X R140, R140, 0x1, R75, P3 ;  /* 0x000000018c8c7824 */ /* 0x000fe200018e064b */
[----:B------:R-:W-:-:S02]  /*6380*/  IADD3 R139, P2, PT, R139, R72, RZ ;  /* 0x000000488b8b7210 */ /* 0x000fc40007f5e0ff */
[-C--:B------:R-:W-:Y:S02]  /*6390*/  IADD3 R141, P4, PT, R143, R71.reuse, RZ ;  /* 0x000000478f8d7210 */ /* 0x080fe40007f9e0ff */
[----:B------:R-:W-:Y:S02]  /*63a0*/  SHF.L.U32 R147, R29, 0x2, RZ ;  /* 0x000000021d937819 */ /* 0x000fe400000006ff */
[----:B------:R-:W-:Y:S02]  /*63b0*/  SHF.R.S32.HI R6, RZ, 0x1f, R28 ;  /* 0x0000001fff067819 */ /* 0x000fe4000001141c */
[-C--:B------:R-:W-:Y:S01]  /*63c0*/  IADD3 R143, P3, PT, R143, R72.reuse, RZ ;  /* 0x000000488f8f7210 */ /* 0x080fe20007f7e0ff */
[C-C-:B------:R-:W-:Y:S01]  /*63d0*/  IMAD.X R142, R144.reuse, 0x1, R76.reuse, P6 ;  /* 0x00000001908e7824 */ /* 0x140fe200030e064c */
[----:B------:R-:W-:Y:S01]  /*63e0*/  SHF.L.U64.HI R152, R29, 0x2, R5 ;  /* 0x000000021d987819 */ /* 0x000fe20000010205 */
[----:B------:R-:W-:Y:S01]  /*63f0*/  IMAD.X R144, R144, 0x1, R75, P2 ;  /* 0x0000000190907824 */ /* 0x000fe200010e064b */
[----:B---3--:R-:W-:Y:S01]  /*6400*/  SHF.R.S32.HI R5, RZ, 0x1f, R27 ;  /* 0x0000001fff057819 */ /* 0x008fe2000001141b */
[----:B------:R-:W-:Y:S01]  /*6410*/  IMAD.X R146, R148, 0x1, R76, P4 ;  /* 0x0000000194927824 */ /* 0x000fe200020e064c */
[-C--:B------:R-:W-:Y:S01]  /*6420*/  IADD3 R145, P6, PT, R147, R71.reuse, RZ ;  /* 0x0000004793917210 */ /* 0x080fe20007fde0ff */
[----:B------:R-:W-:Y:S01]  /*6430*/  IMAD.SHL.U32 R155, R27, 0x4, RZ ;  /* 0x000000041b9b7824 */ /* 0x000fe200078e00ff */
[----:B------:R-:W-:Y:S01]  /*6440*/  SHF.L.U64.HI R156, R28, 0x2, R6 ;  /* 0x000000021c9c7819 */ /* 0x000fe20000010206 */
[----:B----4-:R-:W-:Y:S01]  /*6450*/  IMAD.SHL.U32 R159, R26, 0x4, RZ ;  /* 0x000000041a9f7824 */ /* 0x010fe200078e00ff */
[----:B------:R-:W-:Y:S01]  /*6460*/  IADD3 R147, P2, PT, R147, R72, RZ ;  /* 0x0000004893937210 */ /* 0x000fe20007f5e0ff */
[----:B------:R-:W-:Y:S01]  /*6470*/  IMAD.X R148, R148, 0x1, R75, P3 ;  /* 0x0000000194947824 */ /* 0x000fe200018e064b */
[----:B------:R-:W-:-:S02]  /*6480*/  IADD3 R149, P4, PT, R151, R71, RZ ;  /* 0x0000004797957210 */ /* 0x000fc40007f9e0ff */
[----:B------:R-:W-:Y:S02]  /*6490*/  SHF.R.S32.HI R6, RZ, 0x1f, R26 ;  /* 0x0000001fff067819 */ /* 0x000fe4000001141a */
[-C--:B------:R-:W-:Y:S01]  /*64a0*/  IADD3 R151, P3, PT, R151, R72.reuse, RZ ;  /* 0x0000004897977210 */ /* 0x080fe20007f7e0ff */
[C-C-:B------:R-:W-:Y:S01]  /*64b0*/  IMAD.X R150, R152.reuse, 0x1, R76.reuse, P6 ;  /* 0x0000000198967824 */ /* 0x140fe200030e064c */
[----:B------:R-:W-:Y:S01]  /*64c0*/  SHF.L.U64.HI R160, R27, 0x2, R5 ;  /* 0x000000021ba07819 */ /* 0x000fe20000010205 */
[----:B------:R-:W-:Y:S01]  /*64d0*/  IMAD.X R152, R152, 0x1, R75, P2 ;  /* 0x0000000198987824 */ /* 0x000fe200010e064b */
[----:B-----5:R-:W-:Y:S01]  /*64e0*/  SHF.R.S32.HI R5, RZ, 0x1f, R25 ;  /* 0x0000001fff057819 */ /* 0x020fe20000011419 */
[----:B------:R-:W-:Y:S01]  /*64f0*/  IMAD.X R154, R156, 0x1, R76, P4 ;  /* 0x000000019c9a7824 */ /* 0x000fe200020e064c */
[----:B------:R-:W-:Y:S01]  /*6500*/  IADD3 R153, P6, PT, R155, R71, RZ ;  /* 0x000000479b997210 */ /* 0x000fe20007fde0ff */
[----:B------:R-:W-:Y:S01]  /*6510*/  IMAD.SHL.U32 R163, R25, 0x4, RZ ;  /* 0x0000000419a37824 */ /* 0x000fe200078e00ff */
[----:B------:R-:W-:Y:S01]  /*6520*/  SHF.L.U64.HI R164, R26, 0x2, R6 ;  /* 0x000000021aa47819 */ /* 0x000fe20000010206 */
[----:B------:R-:W-:Y:S01]  /*6530*/  IMAD.SHL.U32 R167, R24, 0x4, RZ ;  /* 0x0000000418a77824 */ /* 0x000fe200078e00ff */
[----:B------:R-:W-:-:S02]  /*6540*/  IADD3 R155, P2, PT, R155, R72, RZ ;  /* 0x000000489b9b7210 */ /* 0x000fc40007f5e0ff */
[----:B------:R-:W-:Y:S02]  /*6550*/  IADD3.X R156, PT, PT, R156, R75, RZ, P3, !PT ;  /* 0x0000004b9c9c7210 */ /* 0x000fe40001ffe4ff */
[CC--:B------:R-:W-:Y:S02]  /*6560*/  IADD3 R157, P4, PT, R159.reuse, R71.reuse, RZ ;  /* 0x000000479f9d7210 */ /* 0x0c0fe40007f9e0ff */
[-C--:B------:R-:W-:Y:S02]  /*6570*/  IADD3 R159, P3, PT, R159, R72.reuse, RZ ;  /* 0x000000489f9f7210 */ /* 0x080fe40007f7e0ff */
[----:B------:R-:W-:Y:S02]  /*6580*/  SHF.R.S32.HI R7, RZ, 0x1f, R24 ;  /* 0x0000001fff077819 */ /* 0x000fe40000011418 */
[----:B------:R-:W-:Y:S01]  /*6590*/  SHF.L.U64.HI R168, R25, 0x2, R5 ;  /* 0x0000000219a87819 */ /* 0x000fe20000010205 */
[C---:B------:R-:W-:Y:S01]  /*65a0*/  IMAD.X R158, R160.reuse, 0x1, R76, P6 ;  /* 0x00000001a09e7824 */ /* 0x040fe200030e064c */
[----:B------:R-:W-:Y:S01]  /*65b0*/  SHF.R.S32.HI R5, RZ, 0x1f, R22 ;  /* 0x0000001fff057819 */ /* 0x000fe20000011416 */
[----:B------:R-:W-:Y:S01]  /*65c0*/  IMAD.X R160, R160, 0x1, R75, P2 ;  /* 0x00000001a0a07824 */ /* 0x000fe200010e064b */
[CC--:B------:R-:W-:Y:S01]  /*65d0*/  IADD3 R161, P6, PT, R163.reuse, R71.reuse, RZ ;  /* 0x00000047a3a17210 */ /* 0x0c0fe20007fde0ff */
[----:B------:R-:W-:Y:S01]  /*65e0*/  IMAD.X R162, R164, 0x1, R76, P4 ;  /* 0x00000001a4a27824 */ /* 0x000fe200020e064c */
[----:B------:R-:W-:Y:S01]  /*65f0*/  SHF.L.U64.HI R7, R24, 0x2, R7 ;  /* 0x0000000218077819 */ /* 0x000fe20000010207 */
[----:B------:R-:W-:Y:S01]  /*6600*/  IMAD.X R164, R164, 0x1, R75, P3 ;  /* 0x00000001a4a47824 */ /* 0x000fe200018e064b */
[----:B------:R-:W-:Y:S01]  /*6610*/  IADD3 R163, P2, PT, R163, R72, RZ ;  /* 0x00000048a3a37210 */ /* 0x000fe20007f5e0ff */
[----:B------:R-:W-:Y:S01]  /*6620*/  IMAD.SHL.U32 R175, R23, 0x4, RZ ;  /* 0x0000000417af7824 */ /* 0x000fe200078e00ff */
[----:B------:R-:W-:-:S02]  /*6630*/  IADD3 R165, P4, PT, R167, R71, RZ ;  /* 0x00000047a7a57210 */ /* 0x000fc40007f9e0ff */
[----:B------:R-:W-:Y:S02]  /*6640*/  SHF.L.U64.HI R185, R22, 0x2, R5 ;  /* 0x0000000216b97819 */ /* 0x000fe40000010205 */
[-C--:B------:R-:W-:Y:S01]  /*6650*/  IADD3 R167, P3, PT, R167, R72.reuse, RZ ;  /* 0x00000048a7a77210 */ /* 0x080fe20007f7e0ff */
[C-C-:B------:R-:W-:Y:S01]  /*6660*/  IMAD.X R166, R168.reuse, 0x1, R76.reuse, P6 ;  /* 0x00000001a8a67824 */ /* 0x140fe200030e064c */
[----:B------:R-:W-:Y:S01]  /*6670*/  SHF.R.S32.HI R6, RZ, 0x1f, R23 ;  /* 0x0000001fff067819 */ /* 0x000fe20000011417 */
[--C-:B------:R-:W-:Y:S02]  /*6680*/  IMAD.X R168, R168, 0x1, R75.reuse, P2 ;  /* 0x00000001a8a87824 */ /* 0x100fe400010e064b */
[----:B------:R-:W-:Y:S01]  /*6690*/  IMAD.X R170, R7, 0x1, R76, P4 ;  /* 0x0000000107aa7824 */ /* 0x000fe200020e064c */
[----:B------:R-:W-:Y:S01]  /*66a0*/  IADD3 R173, P4, PT, R175, R71, RZ ;  /* 0x00000047afad7210 */ /* 0x000fe20007f9e0ff */
[----:B------:R-:W-:Y:S01]  /*66b0*/  IMAD.X R172, R7, 0x1, R75, P3 ;  /* 0x0000000107ac7824 */ /* 0x000fe200018e064b */
[----:B------:R-:W-:Y:S01]  /*66c0*/  SHF.L.U64.HI R6, R23, 0x2, R6 ;  /* 0x0000000217067819 */ /* 0x000fe20000010206 */
[----:B------:R-:W-:Y:S01]  /*66d0*/  IMAD.SHL.U32 R183, R22, 0x4, RZ ;  /* 0x0000000416b77824 */ /* 0x000fe200078e00ff */
[----:B------:R-:W-:-:S02]  /*66e0*/  IADD3 R175, P3, PT, R175, R72, RZ ;  /* 0x00000048afaf7210 */ /* 0x000fc40007f7e0ff */
[----:B------:R-:W-:Y:S01]  /*66f0*/  SHF.R.S32.HI R4, RZ, 0x5, R4 ;  /* 0x00000005ff047819 */ /* 0x000fe20000011404 */
[C---:B------:R-:W-:Y:S02]  /*6700*/  IMAD.X R178, R6.reuse, 0x1, R76, P4 ;  /* 0x0000000106b27824 */ /* 0x040fe400020e064c */
[----:B------:R-:W-:Y:S01]  /*6710*/  IMAD.X R180, R6, 0x1, R75, P3 ;  /* 0x0000000106b47824 */ /* 0x000fe200018e064b */
[----:B------:R-:W-:Y:S02]  /*6720*/  VIMNMX R244, PT, PT, R4, 0x2, !PT ;  /* 0x0000000204f47848 */ /* 0x000fe40007fe0100 */
[----:B------:R-:W-:Y:S02]  /*6730*/  SHF.L.U64.HI R243, R74, 0x2, R243 ;  /* 0x000000024af37819 */ /* 0x000fe400000102f3 */
[----:B------:R-:W-:Y:S01]  /*6740*/  IADD3 R107, PT, PT, R4, -0x2, RZ ;  /* 0xfffffffe046b7810 */ /* 0x000fe20007ffe0ff */
[----:B------:R-:W-:Y:S01]  /*6750*/  VIADD R244, R244, 0xffffffff ;  /* 0xfffffffff4f47836 */ /* 0x000fe20000000000 */
[----:B------:R-:W-:Y:S01]  /*6760*/  UMOV UR12, 0x1 ;  /* 0x00000001000c7882 */ /* 0x000fe20000000000 */
[----:B------:R-:W-:Y:S01]  /*6770*/  UMOV UR6, URZ ;  /* 0x000000ff00067c82 */ /* 0x000fe20008000000 */
[----:B------:R-:W-:Y:S01]  /*6780*/  UMOV UR7, URZ ;  /* 0x000000ff00077c82 */ /* 0x000fe20008000000 */
[----:B------:R-:W-:Y:S01]  /*6790*/  UMOV UR5, URZ ;  /* 0x000000ff00057c82 */ /* 0x000fe20008000000 */
[----:B--2---:R-:W-:Y:S01]  /*67a0*/  IMAD.SHL.U32 R171, R21, 0x4, RZ ;  /* 0x0000000415ab7824 */ /* 0x004fe200078e00ff */
[----:B------:R-:W-:-:S04]  /*67b0*/  SHF.R.S32.HI R5, RZ, 0x1f, R21 ;  /* 0x0000001fff057819 */ /* 0x000fc80000011415 */
[----:B------:R-:W-:Y:S02]  /*67c0*/  IADD3 R169, P6, PT, R171, R71, RZ ;  /* 0x00000047aba97210 */ /* 0x000fe40007fde0ff */
[----:B------:R-:W-:Y:S02]  /*67d0*/  SHF.L.U64.HI R5, R21, 0x2, R5 ;  /* 0x0000000215057819 */ /* 0x000fe40000010205 */
[----:B------:R-:W-:-:S03]  /*67e0*/  IADD3 R171, P2, PT, R171, R72, RZ ;  /* 0x00000048abab7210 */ /* 0x000fc60007f5e0ff */
[--C-:B------:R-:W-:Y:S01]  /*67f0*/  IMAD.X R174, R5, 0x1, R76.reuse, P6 ;  /* 0x0000000105ae7824 */ /* 0x100fe200030e064c */
[-C--:B------:R-:W-:Y:S01]  /*6800*/  IADD3 R177, P6, PT, R183, R71.reuse, RZ ;  /* 0x00000047b7b17210 */ /* 0x080fe20007fde0ff */
[----:B------:R-:W-:Y:S01]  /*6810*/  IMAD.X R176, R5, 0x1, R75, P2 ;  /* 0x0000000105b07824 */ /* 0x000fe200010e064b */
[C---:B------:R-:W-:Y:S02]  /*6820*/  IADD3 R179, P2, PT, R21.reuse, R71, RZ ;  /* 0x0000004715b37210 */ /* 0x040fe40007f5e0ff */
[-C--:B------:R-:W-:Y:S02]  /*6830*/  IADD3 R181, P4, PT, R21, R72.reuse, RZ ;  /* 0x0000004815b57210 */ /* 0x080fe40007f9e0ff */
[----:B------:R-:W-:Y:S01]  /*6840*/  IADD3 R183, P3, PT, R183, R72, RZ ;  /* 0x00000048b7b77210 */ /* 0x000fe20007f7e0ff */
[--C-:B------:R-:W-:Y:S02]  /*6850*/  IMAD.X R182, R185, 0x1, R76.reuse, P6 ;  /* 0x00000001b9b67824 */ /* 0x100fe400030e064c */
[----:B------:R-:W-:-:S02]  /*6860*/  IMAD.X R186, R187, 0x1, R76, P2 ;  /* 0x00000001bbba7824 */ /* 0x000fc400010e064c */
[----:B------:R-:W-:Y:S02]  /*6870*/  IMAD.MOV.U32 R5, RZ, RZ, RZ ;  /* 0x000000ffff057224 */ /* 0x000fe400078e00ff */
[--C-:B------:R-:W-:Y:S02]  /*6880*/  IMAD.X R185, R185, 0x1, R75.reuse, P3 ;  /* 0x00000001b9b97824 */ /* 0x100fe400018e064b */
[----:B------:R-:W-:-:S07]  /*6890*/  IMAD.X R187, R187, 0x1, R75, P4 ;  /* 0x00000001bbbb7824 */ /* 0x000fce00020e064b */
.L_x_11:
[----:B------:R-:W-:-:S04]  /*68a0*/  IMAD.U32 R5, R5, -0x80000000, RZ ;  /* 0x8000000005057824 */ /* 0x000fc800078e00ff */
[----:B------:R-:W1:Y:S02]  /*68b0*/  SYNCS.PHASECHK.TRANS64.TRYWAIT P2, [UR8], R5 ;  /* 0x00000005ff0075a7 */ /* 0x000e640008041108 */
[----:B-1----:R-:W-:Y:S05]  /*68c0*/  @!P2 BRA `(.L_x_9) ;  /* 0x0000004c0004a947 */ /* 0x002fea0003800000 */
.L_x_17:
[----:B------:R-:W-:-:S04]  /*68d0*/  DEPBAR.LE SB0, 0x0 ;  /* 0x000080000000791a */ /* 0x000fc80000000000 */
[----:B------:R-:W-:Y:S01]  /*68e0*/  BAR.SYNC.DEFER_BLOCKING 0x0 ;  /* 0x0000000000007b1d */ /* 0x000fe20000010000 */
[----:B------:R-:W-:Y:S02]  /*68f0*/  UIADD3 UR6, UPT, UPT, UR6, 0x1, URZ ;  /* 0x0000000106067890 */ /* 0x000fe4000fffe0ff */
[----:B------:R-:W-:Y:S02]  /*6900*/  ULEA UR8, UR12, UR10, 0x3 ;  /* 0x0000000a0c087291 */ /* 0x000fe4000f8e18ff */
[----:B------:R-:W-:Y:S02]  /*6910*/  UISETP.GT.AND UP1, UPT, UR6, 0x1, UPT ;  /* 0x000000010600788c */ /* 0x000fe4000bf24270 */
[----:B------:R-:W-:Y:S02]  /*6920*/  UIADD3 UR8, UPT, UPT, UR8, 0xc000, URZ ;  /* 0x0000c00008087890 */ /* 0x000fe4000fffe0ff */
[----:B------:R-:W-:Y:S01]  /*6930*/  USEL UR6, UR6, URZ, !UP1 ;  /* 0x000000ff06067287 */ /* 0x000fe2000c800000 */
[----:B------:R-:W-:Y:S01]  /*6940*/  UMOV UR4, UR7 ;  /* 0x0000000700047c82 */ /* 0x000fe20008000000 */
[----:B------:R-:W1:Y:S04]  /*6950*/  LDSM.16.M88.4 R36, [R68] ;  /* 0x000000004424783b */ /* 0x000e680000000200 */
[----:B------:R-:W2:Y:S04]  /*6960*/  LDSM.16.M88.4 R8, [R68+0x800] ;  /* 0x000800004408783b */ /* 0x000ea80000000200 */
[----:B------:R-:W3:Y:S04]  /*6970*/  LDSM.16.M88.4 R40, [R68+0x1000] ;  /* 0x001000004428783b */ /* 0x000ee80000000200 */
[----:B------:R-:W4:Y:S04]  /*6980*/  LDSM.16.M88.4 R12, [R68+0x1800] ;  /* 0x00180000440c783b */ /* 0x000f280000000200 */
[----:B------:R-:W5:Y:S04]  /*6990*/  LDSM.16.M88.4 R32, [R68+0x2000] ;  /* 0x002000004420783b */ /* 0x000f680000000200 */
[----:B------:R-:W5:Y:S04]  /*69a0*/  LDSM.16.M88.4 R16, [R68+0x2800] ;  /* 0x002800004410783b */ /* 0x000f680000000200 */
[----:B------:R-:W5:Y:S04]  /*69b0*/  LDSM.16.M88.4 R48, [R68+0x3000] ;  /* 0x003000004430783b */ /* 0x000f680000000200 */
[----:B------:R-:W5:Y:S04]  /*69c0*/  LDSM.16.M88.4 R20, [R68+0x3800] ;  /* 0x003800004414783b */ /* 0x000f680000000200 */
[----:B------:R-:W5:Y:S04]  /*69d0*/  LDSM.16.M88.4 R52, [R68+0x4000] ;  /* 0x004000004434783b */ /* 0x000f680000000200 */
[----:B------:R-:W5:Y:S01]  /*69e0*/  LDSM.16.M88.4 R24, [R68+0x4800] ;  /* 0x004800004418783b */ /* 0x000f620000000200 */
[----:B-1----:R-:W-:-:S03]  /*69f0*/  IMAD.MOV.U32 R5, RZ, RZ, R38 ;  /* 0x000000ffff057224 */ /* 0x002fc600078e0026 */
[----:B------:R-:W1:Y:S01]  /*6a00*/  LDSM.16.M88.4 R56, [R68+0x5000] ;  /* 0x005000004438783b */ /* 0x000e620000000200 */
[----:B------:R-:W-:Y:S02]  /*6a10*/  IMAD.MOV.U32 R4, RZ, RZ, R36 ;  /* 0x000000ffff047224 */ /* 0x000fe400078e0024 */
[----:B--2---:R-:W-:Y:S01]  /*6a20*/  IMAD.MOV.U32 R38, RZ, RZ, R9 ;  /* 0x000000ffff267224 */ /* 0x004fe200078e0009 */
[----:B------:R-:W2:Y:S01]  /*6a30*/  LDSM.16.M88.4 R28, [R68+0x5800] ;  /* 0x00580000441c783b */ /* 0x000ea20000000200 */
[----:B------:R-:W-:Y:S02]  /*6a40*/  IMAD.MOV.U32 R7, RZ, RZ, R10 ;  /* 0x000000ffff077224 */ /* 0x000fe400078e000a */
[----:B---3--:R-:W-:Y:S01]  /*6a50*/  IMAD.MOV.U32 R9, RZ, RZ, R42 ;  /* 0x000000ffff097224 */ /* 0x008fe200078e002a */
[----:B------:R-:W3:Y:S01]  /*6a60*/  LDSM.16.M88.4 R60, [R68+0x6000] ;  /* 0x00600000443c783b */ /* 0x000ee20000000200 */
[----:B------:R-:W-:Y:S02]  /*6a70*/  IMAD.MOV.U32 R6, RZ, RZ, R8 ;  /* 0x000000ffff067224 */ /* 0x000fe400078e0008 */
[----:B----4-:R-:W-:Y:S01]  /*6a80*/  IMAD.MOV.U32 R10, RZ, RZ, R12 ;  /* 0x000000ffff0a7224 */ /* 0x010fe200078e000c */
[----:B------:R-:W-:Y:S01]  /*6a90*/  LDSM.16.M88.4 R64, [R68+0x7000] ;  /* 0x007000004440783b */ /* 0x000fe20000000200 */
[----:B------:R-:W-:-:S02]  /*6aa0*/  IMAD.MOV.U32 R42, RZ, RZ, R13 ;  /* 0x000000ffff2a7224 */ /* 0x000fc400078e000d */
[----:B-----5:R-:W-:Y:S01]  /*6ab0*/  IMAD.MOV.U32 R12, RZ, RZ, R32 ;  /* 0x000000ffff0c7224 */ /* 0x020fe200078e0020 */
[----:B------:R-:W-:Y:S01]  /*6ac0*/  LDSM.16.M88.4 R112, [R68+0x7800] ;  /* 0x007800004470783b */ /* 0x000fe20000000200 */
[----:B------:R-:W-:Y:S02]  /*6ad0*/  IMAD.MOV.U32 R13, RZ, RZ, R34 ;  /* 0x000000ffff0d7224 */ /* 0x000fe400078e0022 */
[----:B------:R-:W-:Y:S02]  /*6ae0*/  IMAD.MOV.U32 R44, RZ, RZ, R33 ;  /* 0x000000ffff2c7224 */ /* 0x000fe400078e0021 */
[----:B------:R-:W-:Y:S02]  /*6af0*/  IMAD.MOV.U32 R45, RZ, RZ, R35 ;  /* 0x000000ffff2d7224 */ /* 0x000fe400078e0023 */
[----:B------:R-:W4:Y:S01]  /*6b00*/  LDSM.16.M88.4 R32, [R68+0x6800] ;  /* 0x006800004420783b */ /* 0x000f220000000200 */
[----:B------:R-:W-:Y:S02]  /*6b10*/  IMAD.MOV.U32 R36, RZ, RZ, R37 ;  /* 0x000000ffff247224 */ /* 0x000fe400078e0025 */
[----:B------:R-:W-:-:S02]  /*6b20*/  IMAD.MOV.U32 R8, RZ, RZ, R40 ;  /* 0x000000ffff087224 */ /* 0x000fc400078e0028 */
[----:B------:R-:W-:Y:S02]  /*6b30*/  IMAD.MOV.U32 R37, RZ, RZ, R39 ;  /* 0x000000ffff257224 */ /* 0x000fe400078e0027 */
[----:B------:R-:W-:Y:S02]  /*6b40*/  IMAD.MOV.U32 R40, RZ, RZ, R41 ;  /* 0x000000ffff287224 */ /* 0x000fe400078e0029 */
[----:B------:R-:W-:Y:S02]  /*6b50*/  IMAD.MOV.U32 R39, RZ, RZ, R11 ;  /* 0x000000ffff277224 */ /* 0x000fe400078e000b */
[----:B------:R-:W-:Y:S01]  /*6b60*/  IMAD.MOV.U32 R41, RZ, RZ, R43 ;  /* 0x000000ffff297224 */ /* 0x000fe200078e002b */
[----:B------:R-:W-:Y:S01]  /*6b70*/  MOV R43, R15 ;  /* 0x0000000f002b7202 */ /* 0x000fe20000000f00 */
        /* <DEDUP_REMOVED lines=21> */
[----:B-1----:R-:W-:Y:S02]  /*6cd0*/  IMAD.MOV.U32 R24, RZ, RZ, R56 ;  /* 0x000000ffff187224 */ /* 0x002fe400078e0038 */
[----:B------:R-:W-:Y:S02]  /*6ce0*/  IMAD.MOV.U32 R25, RZ, RZ, R58 ;  /* 0x000000ffff197224 */ /* 0x000fe400078e003a */
[----:B--2---:R-:W-:Y:S02]  /*6cf0*/  IMAD.MOV.U32 R26, RZ, RZ, R28 ;  /* 0x000000ffff1a7224 */ /* 0x004fe400078e001c */
[----:B------:R-:W-:Y:S02]  /*6d00*/  IMAD.MOV.U32 R27, RZ, RZ, R30 ;  /* 0x000000ffff1b7224 */ /* 0x000fe400078e001e */
[----:B------:R-:W-:Y:S02]  /*6d10*/  IMAD.MOV.U32 R56, RZ, RZ, R57 ;  /* 0x000000ffff387224 */ /* 0x000fe400078e0039 */
[----:B------:R-:W-:-:S02]  /*6d20*/  IMAD.MOV.U32 R58, RZ, RZ, R29 ;  /* 0x000000ffff3a7224 */ /* 0x000fc400078e001d */
[----:B---3--:R-:W-:Y:S02]  /*6d30*/  IMAD.MOV.U32 R28, RZ, RZ, R60 ;  /* 0x000000ffff1c7224 */ /* 0x008fe400078e003c */
[----:B----4-:R-:W-:Y:S02]  /*6d40*/  IMAD.MOV.U32 R30, RZ, RZ, R32 ;  /* 0x000000ffff1e7224 */ /* 0x010fe400078e0020 */
        /* <DEDUP_REMOVED lines=15> */
[----:B------:R-:W-:-:S04]  /*6e40*/  IMAD.MOV.U32 R67, RZ, RZ, R115 ;  /* 0x000000ffff437224 */ /* 0x000fc800078e0073 */
[----:B------:R1:W-:Y:S01]  /*6e50*/  STTM.x64 tmem[UR11+0x80], R4 ;  /* 0x00008004000079ed */ /* 0x0003e2000834000b */
[----:B------:R-:W2:Y:S02]  /*6e60*/  FENCE.VIEW.ASYNC.T ;  /* 0x00000000000073c6 */ /* 0x000ea40000000200 */
[----:B--2---:R-:W-:Y:S06]  /*6e70*/  BAR.SYNC.DEFER_BLOCKING 0x0 ;  /* 0x0000000000007b1d */ /* 0x004fec0000010000 */
[----:B------:R-:W-:Y:S05]  /*6e80*/  @P0 BRA `(.L_x_10) ;  /* 0x0000000000cc0947 */ /* 0x000fea0003800000 */
[----:B------:R-:W-:Y:S01]  /*6e90*/  ULEA UR9, UR6, UR10, 0xd ;  /* 0x0000000a06097291 */ /* 0x000fe2000f8e68ff */
[----:B------:R-:W-:Y:S01]  /*6ea0*/  UMOV UR7, URZ ;  /* 0x000000ff00077c82 */ /* 0x000fe20008000000 */
[----:B------:R-:W-:Y:S02]  /*6eb0*/  UIADD3 UR34, UPT, UPT, UR13, 0x88, URZ ;  /* 0x000000880d227890 */ /* 0x000fe4000fffe0ff */
[----:B------:R-:W-:Y:S02]  /*6ec0*/  UIADD3 UR9, UPT, UPT, UR9, 0x8000, URZ ;  /* 0x0000800009097890 */ /* 0x000fe4000fffe0ff */
[----:B------:R-:W-:Y:S02]  /*6ed0*/  UIADD3 UR35, UPT, UPT, UR13, 0x90, URZ ;  /* 0x000000900d237890 */ /* 0x000fe4000fffe0ff */
[----:B------:R-:W-:Y:S02]  /*6ee0*/  USHF.R.U32.HI UR9, URZ, 0x4, UR9 ;  /* 0x00000004ff097899 */ /* 0x000fe40008011609 */
[----:B------:R-:W-:-:S02]  /*6ef0*/  UIADD3 UR36, UPT, UPT, UR13, 0x98, URZ ;  /* 0x000000980d247890 */ /* 0x000fc4000fffe0ff */
[----:B------:R-:W-:Y:S02]  /*6f00*/  USGXT.U32 UR14, UR9, 0xe ;  /* 0x0000000e090e789a */ /* 0x000fe40008000000 */
[----:B------:R-:W-:Y:S02]  /*6f10*/  UIADD3 UR37, UPT, UPT, UR13, 0x40, URZ ;  /* 0x000000400d257890 */ /* 0x000fe4000fffe0ff */
[----:B------:R-:W-:Y:S02]  /*6f20*/  UIADD3 UR28, UP1, UPT, UR14, 0x2, URZ ;  /* 0x000000020e1c7890 */ /* 0x000fe4000ff3e0ff */
[----:B------:R-:W-:Y:S02]  /*6f30*/  UIADD3 UR38, UPT, UPT, UR13, 0xa0, URZ ;  /* 0x000000a00d267890 */ /* 0x000fe4000fffe0ff */
[----:B------:R-:W-:Y:S02]  /*6f40*/  UIADD3.X UR29, UPT, UPT, UR7, 0x40004040, URZ, UP1, !UPT ;  /* 0x40004040071d7890 */ /* 0x000fe40008ffe4ff */
[----:B------:R-:W-:-:S02]  /*6f50*/  UIADD3 UR30, UP1, UPT, UR28, 0x2, URZ ;  /* 0x000000021c1e7890 */ /* 0x000fc4000ff3e0ff */
[----:B------:R-:W-:Y:S02]  /*6f60*/  UIADD3 UR32, UP2, UPT, UR28, 0x4, URZ ;  /* 0x000000041c207890 */ /* 0x000fe4000ff5e0ff */
[----:B------:R-:W-:Y:S02]  /*6f70*/  UIADD3.X UR31, UPT, UPT, UR29, URZ, URZ, UP1, !UPT ;  /* 0x000000ff1d1f7290 */ /* 0x000fe40008ffe4ff */
[----:B------:R-:W-:Y:S02]  /*6f80*/  UIADD3.X UR33, UPT, UPT, UR29, URZ, URZ, UP2, !UPT ;  /* 0x000000ff1d217290 */ /* 0x000fe400097fe4ff */
[----:B------:R-:W-:Y:S02]  /*6f90*/  UIADD3 UR39, UPT, UPT, UR13, 0x40, URZ ;  /* 0x000000400d277890 */ /* 0x000fe4000fffe0ff */
[----:B------:R-:W-:Y:S02]  /*6fa0*/  UIADD3 UR42, UPT, UPT, UR13, 0xa8, URZ ;  /* 0x000000a80d2a7890 */ /* 0x000fe4000fffe0ff */
[----:B------:R-:W-:-:S02]  /*6fb0*/  UIADD3 UR43, UPT, UPT, UR13, 0x40, URZ ;  /* 0x000000400d2b7890 */ /* 0x000fc4000fffe0ff */
        /* <DEDUP_REMOVED lines=22> */
[----:B------:R-:W-:Y:S01]  /*7120*/  UMOV UR9, URZ ;  /* 0x000000ff00097c82 */ /* 0x000fe20008000000 */
[----:B------:R2:W-:Y:S01]  /*7130*/  UTCHMMA tmem[UR38], gdesc[UR14], tmem[UR37], tmem[UR40], idesc[UR41], UPT ;  /* 0x00ff280e260079ea */ /* 0x0005e2000b800025 */
        /* <DEDUP_REMOVED lines=8> */
.L_x_10:
[----:B------:R-:W-:Y:S01]  /*71c0*/  R2UR UR9, R107 ;  /* 0x000000006b0972ca */ /* 0x000fe200000e0000 */
[----:B------:R-:W-:Y:S01]  /*71d0*/  UISETP.GT.AND UP1, UPT, UR19, URZ, UPT ;  /* 0x000000ff1300728c */ /* 0x000fe2000bf24270 */
[----:B------:R-:W-:Y:S01]  /*71e0*/  BAR.SYNC.DEFER_BLOCKING 0x0 ;  /* 0x0000000000007b1d */ /* 0x000fe20000010000 */
[----:B------:R-:W-:Y:S01]  /*71f0*/  UISETP.GT.AND UP2, UPT, UR19, 0x1, UPT ;  /* 0x000000011300788c */ /* 0x000fe2000bf44270 */
[C---:B-1----:R-:W-:Y:S01]  /*7200*/  IADD3 R6, P2, PT, R105.reuse, R72, RZ ;  /* 0x0000004869067210 */ /* 0x042fe20007f5e0ff */
[----:B--2---:R-:W-:Y:S01]  /*7210*/  USEL UR7, URZ, 0x4, !UP1 ;  /* 0x00000004ff077887 */ /* 0x004fe2000c800000 */
[C---:B------:R-:W-:Y:S01]  /*7220*/  IADD3 R4, P4, PT, R105.reuse, R71, RZ ;  /* 0x0000004769047210 */ /* 0x040fe20007f9e0ff */
[----:B------:R-:W-:Y:S01]  /*7230*/  UISETP.GT.AND UP3, UPT, UR19, 0x5, UPT ;  /* 0x000000051300788c */ /* 0x000fe2000bf64270 */
[----:B------:R-:W-:Y:S01]  /*7240*/  IADD3 R8, P6, PT, R105, R181, RZ ;  /* 0x000000b569087210 */ /* 0x000fe20007fde0ff */
[C---:B------:R-:W-:Y:S01]  /*7250*/  IMAD.X R7, R109.reuse, 0x1, R75, P2 ;  /* 0x000000016d077824 */ /* 0x040fe200010e064b */
[----:B------:R-:W1:Y:S01]  /*7260*/  S2R R10, SR_TID.X ;  /* 0x00000000000a7919 */ /* 0x000e620000002100 */
[C---:B------:R-:W-:Y:S01]  /*7270*/  IMAD.X R5, R109.reuse, 0x1, R76, P4 ;  /* 0x000000016d057824 */ /* 0x040fe200020e064c */
[----:B------:R-:W-:Y:S01]  /*7280*/  UIADD3 UR12, UPT, UPT, UR12, 0x1, URZ ;  /* 0x000000010c0c7890 */ /* 0x000fe2000fffe0ff */
[----:B------:R-:W-:Y:S01]  /*7290*/  IMAD.X R9, R109, 0x1, R187, P6 ;  /* 0x000000016d097824 */ /* 0x000fe200030e06bb */
[----:B------:R-:W-:Y:S01]  /*72a0*/  UISETP.GE.AND UP1, UPT, UR5, UR9, UPT ;  /* 0x000000090500728c */ /* 0x000fe2000bf26270 */
[----:B------:R-:W-:Y:S01]  /*72b0*/  LOP3.LUT R12, R70, 0x40, RZ, 0x3c, !PT ;  /* 0x00000040460c7812 */ /* 0x000fe200078e3cff */
[----:B------:R-:W-:-:S02]  /*72c0*/  USEL UR9, URZ, 0x4, !UP2 ;  /* 0x00000004ff097887 */ /* 0x000fc4000d000000 */
[----:B------:R-:W-:Y:S02]  /*72d0*/  USEL UR7, UR7, URZ, !UP1 ;  /* 0x000000ff07077287 */ /* 0x000fe4000c800000 */
[----:B------:R-:W-:Y:S02]  /*72e0*/  UISETP.GT.AND UP2, UPT, UR19, 0x2, UPT ;  /* 0x000000021300788c */ /* 0x000fe4000bf44270 */
[----:B------:R-:W-:Y:S02]  /*72f0*/  USEL UR9, UR9, URZ, !UP1 ;  /* 0x000000ff09097287 */ /* 0x000fe4000c800000 */
[----:B------:R-:W-:Y:S01]  /*7300*/  ISETP.NE.U32.AND P3, PT, RZ, UR7, PT ;  /* 0x00000007ff007c0c */ /* 0x000fe2000bf65070 */
[----:B------:R-:W-:Y:S02]  /*7310*/  USEL UR7, URZ, 0x4, !UP2 ;  /* 0x00000004ff077887 */ /* 0x000fe4000d000000 */
[----:B------:R-:W-:Y:S01]  /*7320*/  UISETP.GT.AND UP2, UPT, UR19, 0x3, UPT ;  /* 0x000000031300788c */ /* 0x000fe2000bf44270 */
[----:B------:R-:W-:Y:S01]  /*7330*/  ISETP.NE.U32.AND P2, PT, RZ, UR9, PT ;  /* 0x00000009ff007c0c */ /* 0x000fe2000bf45070 */
[----:B------:R-:W-:-:S02]  /*7340*/  USEL UR7, UR7, URZ, !UP1 ;  /* 0x000000ff07077287 */ /* 0x000fc4000c800000 */
[----:B------:R-:W-:Y:S02]  /*7350*/  USEL UR9, URZ, 0x4, !UP2 ;  /* 0x00000004ff097887 */ /* 0x000fe4000d000000 */
[----:B------:R-:W-:Y:S02]  /*7360*/  UISETP.GT.AND UP2, UPT, UR19, 0x4, UPT ;  /* 0x000000041300788c */ /* 0x000fe4000bf44270 */
[----:B------:R-:W-:Y:S02]  /*7370*/  USEL UR9, UR9, URZ, !UP1 ;  /* 0x000000ff09097287 */ /* 0x000fe4000c800000 */
[----:B------:R-:W-:Y:S01]  /*7380*/  @!PT LDS RZ, [RZ] ;  /* 0x00000000fffff984 */ /* 0x000fe20000000800 */
[----:B------:R-:W-:Y:S01]  /*7390*/  @!PT LDS RZ, [RZ] ;  /* 0x00000000fffff984 */ /* 0x000fe20000000800 */
[----:B------:R-:W-:Y:S01]  /*73a0*/  @!PT LDS RZ, [RZ] ;  /* 0x00000000fffff984 */ /* 0x000fe20000000800 */
[----:B------:R2:W-:Y:S01]  /*73b0*/  LDGSTS.E [R69], desc[UR16][R6.64], P3 ;  /* 0x0000000006457fae */ /* 0x0005e200099a1010 */
[----:B------:R-:W-:-:S03]  /*73c0*/  UIADD3 UR5, UPT, UPT, UR5, 0x1, URZ ;  /* 0x0000000105057890 */ /* 0x000fc6000fffe0ff */
[----:B------:R3:W-:Y:S01]  /*73d0*/  LDGSTS.E [R69+0x200], desc[UR16][R4.64], P3 ;  /* 0x0020000004457fae */ /* 0x0007e200099a1010 */
[----:B------:R-:W-:Y:S01]  /*73e0*/  ISETP.NE.U32.AND P3, PT, RZ, UR7, PT ;  /* 0x00000007ff007c0c */ /* 0x000fe2000bf65070 */
[----:B------:R-:W-:Y:S01]  /*73f0*/  USEL UR7, URZ, 0x4, !UP2 ;  /* 0x00000004ff077887 */ /* 0x000fe2000d000000 */
[----:B-1----:R-:W-:Y:S01]  /*7400*/  LOP3.LUT R10, R10, 0x1f, RZ, 0xc0, !PT ;  /* 0x0000001f0a0a7812 */ /* 0x002fe200078ec0ff */
[----:B------:R1:W-:Y:S01]  /*7410*/  LDGSTS.E [R69+0x400], desc[UR16][R8.64], P2 ;  /* 0x0040000008457fae */ /* 0x0003e200091a1010 */
[----:B------:R-:W-:Y:S02]  /*7420*/  UISETP.GT.AND UP2, UPT, UR19, 0x6, UPT ;  /* 0x000000061300788c */ /* 0x000fe4000bf44270 */
[----:B------:R-:W-:Y:S01]  /*7430*/  USEL UR7, UR7, URZ, !UP1 ;  /* 0x000000ff07077287 */ /* 0x000fe2000c800000 */
[C---:B--2---:R-:W-:Y:S02]  /*7440*/  IADD3 R6, P4, PT, R105.reuse, R179, RZ ;  /* 0x000000b369067210 */ /* 0x044fe40007f9e0ff */
[----:B---3--:R-:W-:-:S03]  /*7450*/  IADD3 R4, P6, PT, R105, R183, RZ ;  /* 0x000000b769047210 */ /* 0x008fc60007fde0ff */
[----:B------:R-:W-:Y:S01]  /*7460*/  IMAD.X R7, R109, 0x1, R186, P4 ;  /* 0x000000016d077824 */ /* 0x000fe200020e06ba */
[----:B-1----:R-:W-:Y:S01]  /*7470*/  IADD3 R8, P4, PT, R105, R177, RZ ;  /* 0x000000b169087210 */ /* 0x002fe20007f9e0ff */
[----:B------:R-:W-:-:S03]  /*7480*/  IMAD.X R5, R109, 0x1, R185, P6 ;  /* 0x000000016d057824 */ /* 0x000fc600030e06b9 */
[----:B------:R1:W-:Y:S01]  /*7490*/  LDGSTS.E [R69+0x600], desc[UR16][R6.64], P2 ;  /* 0x0060000006457fae */ /* 0x0003e200091a1010 */
[----:B------:R-:W-:Y:S01]  /*74a0*/  ISETP.NE.U32.AND P2, PT, RZ, UR9, PT ;  /* 0x00000009ff007c0c */ /* 0x000fe2000bf45070 */
[----:B------:R-:W-:Y:S01]  /*74b0*/  USEL UR9, URZ, 0x4, !UP3 ;  /* 0x00000004ff097887 */ /* 0x000fe2000d800000 */
[----:B------:R-:W-:Y:S01]  /*74c0*/  IADD3.X R9, PT, PT, R109, R182, RZ, P4, !PT ;  /* 0x000000b66d097210 */ /* 0x000fe200027fe4ff */
[----:B------:R2:W-:Y:S01]  /*74d0*/  LDGSTS.E [R69+0x800], desc[UR16][R4.64], P3 ;  /* 0x0080000004457fae */ /* 0x0005e200099a1010 */
[----:B------:R-:W-:Y:S02]  /*74e0*/  UISETP.GT.AND UP3, UPT, UR19, 0xc, UPT ;  /* 0x0000000c1300788c */ /* 0x000fe4000bf64270 */
[----:B------:R-:W-:Y:S01]  /*74f0*/  USEL UR9, UR9, URZ, !UP1 ;  /* 0x000000ff09097287 */ /* 0x000fe2000c800000 */
[----:B------:R-:W-:Y:S01]  /*7500*/  LDGSTS.E [R69+0xa00], desc[UR16][R8.64], P3 ;  /* 0x00a0000008457fae */ /* 0x000fe200099a1010 */
[----:B------:R-:W-:Y:S01]  /*7510*/  ISETP.NE.U32.AND P3, PT, RZ, UR7, PT ;  /* 0x00000007ff007c0c */ /* 0x000fe2000bf65070 */
[----:B------:R-:W-:Y:S01]  /*7520*/  USEL UR7, URZ, 0x4, !UP2 ;  /* 0x00000004ff077887 */ /* 0x000fe2000d000000 */
[----:B-1----:R-:W-:Y:S01]  /*7530*/  IADD3 R6, P6, PT, R105, R175, RZ ;  /* 0x000000af69067210 */ /* 0x002fe20007fde0ff */
[----:B------:R-:W-:-:S02]  /*7540*/  UISETP.GT.AND UP2, UPT, UR19, 0x7, UPT ;  /* 0x000000071300788c */ /* 0x000fc4000bf44270 */
[----:B------:R-:W-:Y:S01]  /*7550*/  USEL UR7, UR7, URZ, !UP1 ;  /* 0x000000ff07077287 */ /* 0x000fe2000c800000 */
[----:B--2---:R-:W-:Y:S01]  /*7560*/  IADD3 R4, P4, PT, R105, R173, RZ ;  /* 0x000000ad69047210 */ /* 0x004fe20007f9e0ff */
[----:B------:R-:W-:-:S04]  /*7570*/  IMAD.X R7, R109, 0x1, R180, P6 ;  /* 0x000000016d077824 */ /* 0x000fc800030e06b4 */
[----:B------:R-:W-:Y:S01]  /*7580*/  IMAD.X R5, R109, 0x1, R178, P4 ;  /* 0x000000016d057824 */ /* 0x000fe200020e06b2 */
[----:B------:R1:W-:Y:S04]  /*7590*/  LDGSTS.E [R69+0xc00], desc[UR16][R6.64], P2 ;  /* 0x00c0000006457fae */ /* 0x0003e800091a1010 */
[----:B------:R2:W-:Y:S01]  /*75a0*/  LDGSTS.E [R69+0xe00], desc[UR16][R4.64], P2 ;  /* 0x00e0000004457fae */ /* 0x0005e200091a1010 */
[----:B------:R-:W-:Y:S02]  /*75b0*/  ISETP.NE.U32.AND P2, PT, RZ, UR9, PT ;  /* 0x00000009ff007c0c */ /* 0x000fe4000bf45070 */
[C---:B-1----:R-:W-:Y:S02]  /*75c0*/  IADD3 R6, P6, PT, R105.reuse, R171, RZ ;  /* 0x000000ab69067210 */ /* 0x042fe40007fde0ff */
[----:B--2---:R-:W-:-:S03]  /*75d0*/  IADD3 R4, P4, PT, R105, R169, RZ ;  /* 0x000000a969047210 */ /* 0x004fc60007f9e0ff */
[----:B------:R-:W-:Y:S01]  /*75e0*/  IMAD.X R7, R109, 0x1, R176, P6 ;  /* 0x000000016d077824 */ /* 0x000fe200030e06b0 */
[----:B------:R-:W-:Y:S01]  /*75f0*/  IADD3 R8, P6, PT, R105, R167, RZ ;  /* 0x000000a769087210 */ /* 0x000fe20007fde0ff */
[----:B------:R-:W-:-:S03]  /*7600*/  IMAD.X R5, R109, 0x1, R174, P4 ;  /* 0x000000016d057824 */ /* 0x000fc600020e06ae */
[----:B------:R-:W-:Y:S01]  /*7610*/  LDGSTS.E [R69+0x1000], desc[UR16][R6.64], P3 ;  /* 0x0100000006457fae */ /* 0x000fe200099a1010 */
[----:B------:R-:W-:-:S03]  /*7620*/  IMAD.X R9, R109, 0x1, R172, P6 ;  /* 0x000000016d097824 */ /* 0x000fc600030e06ac */
[----:B------:R1:W-:Y:S01]  /*7630*/  LDGSTS.E [R69+0x1200], desc[UR16][R4.64], P3 ;  /* 0x0120000004457fae */ /* 0x0003e200099a1010 */
[----:B------:R-:W-:Y:S01]  /*7640*/  ISETP.NE.U32.AND P3, PT, RZ, UR7, PT ;  /* 0x00000007ff007c0c */ /* 0x000fe2000bf65070 */
[----:B------:R-:W-:Y:S02]  /*7650*/  USEL UR7, URZ, 0x4, !UP2 ;  /* 0x00000004ff077887 */ /* 0x000fe4000d000000 */
[----:B------:R2:W-:Y:S01]  /*7660*/  LDGSTS.E [R69+0x1400], desc[UR16][R8.64], P2 ;  /* 0x0140000008457fae */ /* 0x0005e200091a1010 */
[----:B------:R-:W-:Y:S02]  /*7670*/  UISETP.GT.AND UP2, UPT, UR19, 0x8, UPT ;  /* 0x000000081300788c */ /* 0x000fe4000bf44270 */
[----:B------:R-:W-:Y:S02]  /*7680*/  USEL UR7, UR7, URZ, !UP1 ;  /* 0x000000ff07077287 */ /* 0x000fe4000c800000 */
[----:B------:R-:W-:Y:S02]  /*7690*/  USEL UR9, URZ, 0x4, !UP2 ;  /* 0x00000004ff097887 */ /* 0x000fe4000d000000 */
[----:B------:R-:W-:Y:S01]  /*76a0*/  UISETP.GT.AND UP2, UPT, UR19, 0x9, UPT ;  /* 0x000000091300788c */ /* 0x000fe2000bf44270 */
[C---:B-1----:R-:W-:Y:S01]  /*76b0*/  IADD3 R4, P6, PT, R105.reuse, R165, RZ ;  /* 0x000000a569047210 */ /* 0x042fe20007fde0ff */
[----:B------:R-:W-:Y:S01]  /*76c0*/  USEL UR9, UR9, URZ, !UP1 ;  /* 0x000000ff09097287 */ /* 0x000fe2000c800000 */
[----:B--2---:R-:W-:-:S03]  /*76d0*/  IADD3 R8, P4, PT, R105, R163, RZ ;  /* 0x000000a369087210 */ /* 0x004fc60007f9e0ff */
[----:B------:R-:W-:Y:S01]  /*76e0*/  IMAD.X R5, R109, 0x1, R170, P6 ;  /* 0x000000016d057824 */ /* 0x000fe200030e06aa */
[----:B------:R-:W-:Y:S01]  /*76f0*/  IADD3 R6, P6, PT, R105, R161, RZ ;  /* 0x000000a169067210 */ /* 0x000fe20007fde0ff */
[----:B------:R-:W-:-:S03]  /*7700*/  IMAD.X R9, R109, 0x1, R168, P4 ;  /* 0x000000016d097824 */ /* 0x000fc600020e06a8 */
[----:B------:R1:W-:Y:S01]  /*7710*/  LDGSTS.E [R69+0x1600], desc[UR16][R4.64], P2 ;  /* 0x0160000004457fae */ /* 0x0003e200091a1010 */
[----:B------:R-:W-:Y:S01]  /*7720*/  ISETP.NE.U32.AND P2, PT, RZ, UR7, PT ;  /* 0x00000007ff007c0c */ /* 0x000fe2000bf45070 */
[----:B------:R-:W-:Y:S01]  /*7730*/  IMAD.X R7, R109, 0x1, R166, P6 ;  /* 0x000000016d077824 */ /* 0x000fe200030e06a6 */
[----:B------:R-:W-:Y:S01]  /*7740*/  USEL UR7, URZ, 0x4, !UP2 ;  /* 0x00000004ff077887 */ /* 0x000fe2000d000000 */
[----:B------:R2:W-:Y:S01]  /*7750*/  LDGSTS.E [R69+0x1800], desc[UR16][R8.64], P3 ;  /* 0x0180000008457fae */ /* 0x0005e200099a1010 */
[----:B------:R-:W-:Y:S02]  /*7760*/  UISETP.GT.AND UP2, UPT, UR19, 0xa, UPT ;  /* 0x0000000a1300788c */ /* 0x000fe4000bf44270 */
[----:B------:R-:W-:Y:S01]  /*7770*/  USEL UR7, UR7, URZ, !UP1 ;  /* 0x000000ff07077287 */ /* 0x000fe2000c800000 */
[----:B------:R3:W-:Y:S01]  /*7780*/  LDGSTS.E [R69+0x1a00], desc[UR16][R6.64], P3 ;  /* 0x01a0000006457fae */ /* 0x0007e200099a1010 */
[----:B------:R-:W-:Y:S01]  /*7790*/  ISETP.NE.U32.AND P3, PT, RZ, UR9, PT ;  /* 0x00000009ff007c0c */ /* 0x000fe2000bf65070 */
[----:B------:R-:W-:Y:S01]  /*77a0*/  USEL UR9, URZ, 0x4, !UP2 ;  /* 0x00000004ff097887 */ /* 0x000fe2000d000000 */
[----:B-1----:R-:W-:Y:S01]  /*77b0*/  IADD3 R4, P6, PT, R105, R159, RZ ;  /* 0x0000009f69047210 */ /* 0x002fe20007fde0ff */
[----:B------:R-:W-:-:S02]  /*77c0*/  UISETP.GT.AND UP2, UPT, UR19, 0xb, UPT ;  /* 0x0000000b1300788c */ /* 0x000fc4000bf44270 */
[----:B------:R-:W-:Y:S02]  /*77d0*/  USEL UR9, UR9, URZ, !UP1 ;  /* 0x000000ff09097287 */ /* 0x000fe4000c800000 */
[----:B------:R-:W-:Y:S01]  /*77e0*/  IMAD.X R5, R109, 0x1, R164, P6 ;  /* 0x000000016d057824 */ /* 0x000fe200030e06a4 */
[C---:B--2---:R-:W-:Y:S02]  /*77f0*/  IADD3 R8, P6, PT, R105.reuse, R155, RZ ;  /* 0x0000009b69087210 */ /* 0x044fe40007fde0ff */
[----:B---3--:R-:W-:Y:S02]  /*7800*/  IADD3 R6, P4, PT, R105, R157, RZ ;  /* 0x0000009d69067210 */ /* 0x008fe40007f9e0ff */
[----:B------:R1:W-:Y:S01]  /*7810*/  LDGSTS.E [R69+0x1c00], desc[UR16][R4.64], P2 ;  /* 0x01c0000004457fae */ /* 0x0003e200091a1010 */
[C---:B------:R-:W-:Y:S02]  /*7820*/  IMAD.X R9, R109.reuse, 0x1, R160, P6 ;  /* 0x000000016d097824 */ /* 0x040fe400030e06a0 */
[----:B------:R-:W-:-:S05]  /*7830*/  IMAD.X R7, R109, 0x1, R162, P4 ;  /* 0x000000016d077824 */ /* 0x000fca00020e06a2 */
[----:B------:R2:W-:Y:S01]  /*7840*/  LDGSTS.E [R69+0x1e00], desc[UR16][R6.64], P2 ;  /* 0x01e0000006457fae */ /* 0x0005e200091a1010 */
[----:B------:R-:W-:Y:S01]  /*7850*/  ISETP.NE.U32.AND P2, PT, RZ, UR7, PT ;  /* 0x00000007ff007c0c */ /* 0x000fe2000bf45070 */
[----:B------:R-:W-:Y:S01]  /*7860*/  USEL UR7, URZ, 0x4, !UP2 ;  /* 0x00000004ff077887 */ /* 0x000fe2000d000000 */
[----:B-1----:R-:W-:Y:S01]  /*7870*/  IADD3 R4, P4, PT, R105, R153, RZ ;  /* 0x0000009969047210 */ /* 0x002fe20007f9e0ff */
[----:B------:R1:W-:Y:S02]  /*7880*/  LDGSTS.E [R69+0x2000], desc[UR16][R8.64], P3 ;  /* 0x0200000008457fae */ /* 0x0003e400099a1010 */
[----:B------:R-:W-:Y:S02]  /*7890*/  USEL UR7, UR7, URZ, !UP1 ;  /* 0x000000ff07077287 */ /* 0x000fe4000c800000 */
[----:B------:R-:W-:Y:S01]  /*78a0*/  UISETP.GT.AND UP2, UPT, UR19, 0xd, UPT ;  /* 0x0000000d1300788c */ /* 0x000fe2000bf44270 */
[----:B------:R-:W-:Y:S01]  /*78b0*/  IMAD.X R5, R109, 0x1, R158, P4 ;  /* 0x000000016d057824 */ /* 0x000fe200020e069e */
[----:B--2---:R-:W-:-:S04]  /*78c0*/  IADD3 R6, P6, PT, R105, R151, RZ ;  /* 0x0000009769067210 */ /* 0x004fc80007fde0ff */
[----:B------:R2:W-:Y:S01]  /*78d0*/  LDGSTS.E [R69+0x2200], desc[UR16][R4.64], P3 ;  /* 0x0220000004457fae */ /* 0x0005e200099a1010 */
[----:B------:R-:W-:Y:S01]  /*78e0*/  ISETP.NE.U32.AND P3, PT, RZ, UR9, PT ;  /* 0x00000009ff007c0c */ /* 0x000fe2000bf65070 */
[----:B------:R-:W-:Y:S01]  /*78f0*/  USEL UR9, URZ, 0x4, !UP3 ;  /* 0x00000004ff097887 */ /* 0x000fe2000d800000 */
[----:B-1----:R-:W-:Y:S01]  /*7900*/  IADD3 R8, P4, PT, R105, R149, RZ ;  /* 0x0000009569087210 */ /* 0x002fe20007f9e0ff */
[C---:B------:R-:W-:Y:S01]  /*7910*/  IMAD.X R7, R109.reuse, 0x1, R156, P6 ;  /* 0x000000016d077824 */ /* 0x040fe200030e069c */
[----:B------:R-:W-:Y:S02]  /*7920*/  UISETP.GT.AND UP3, UPT, UR19, 0x13, UPT ;  /* 0x000000131300788c */ /* 0x000fe4000bf64270 */
[----:B------:R-:W-:Y:S01]  /*7930*/  USEL UR9, UR9, URZ, !UP1 ;  /* 0x000000ff09097287 */ /* 0x000fe2000c800000 */
[----:B------:R-:W-:Y:S01]  /*7940*/  IMAD.X R9, R109, 0x1, R154, P4 ;  /* 0x000000016d097824 */ /* 0x000fe200020e069a */
[----:B------:R1:W-:Y:S01]  /*7950*/  LDGSTS.E [R69+0x2400], desc[UR16][R6.64], P2 ;  /* 0x0240000006457fae */ /* 0x0003e200091a1010 */
[----:B--2---:R-:W-:-:S03]  /*7960*/  IADD3 R4, P6, PT, R105, R147, RZ ;  /* 0x0000009369047210 */ /* 0x004fc60007fde0ff */
[----:B------:R2:W-:Y:S02]  /*7970*/  LDGSTS.E [R69+0x2600], desc[UR16][R8.64], P2 ;  /* 0x0260000008457fae */ /* 0x0005e400091a1010 */
[----:B------:R-:W-:Y:S01]  /*7980*/  IMAD.X R5, R109, 0x1, R152, P6 ;  /* 0x000000016d057824 */ /* 0x000fe200030e0698 */
[----:B-1----:R-:W-:-:S04]  /*7990*/  IADD3 R6, P4, PT, R105, R145, RZ ;  /* 0x0000009169067210 */ /* 0x002fc80007f9e0ff */
[----:B------:R1:W-:Y:S01]  /*79a0*/  LDGSTS.E [R69+0x2800], desc[UR16][R4.64], P3 ;  /* 0x0280000004457fae */ /* 0x0003e200099a1010 */
[----:B--2---:R-:W-:Y:S01]  /*79b0*/  IADD3 R8, P6, PT, R105, R139, RZ ;  /* 0x0000008b69087210 */ /* 0x004fe20007fde0ff */
[C---:B------:R-:W-:Y:S01]  /*79c0*/  IMAD.X R7, R109.reuse, 0x1, R150, P4 ;  /* 0x000000016d077824 */ /* 0x040fe200020e0696 */
[----:B------:R-:W-:Y:S01]  /*79d0*/  ISETP.NE.U32.AND P4, PT, RZ, UR7, PT ;  /* 0x00000007ff007c0c */ /* 0x000fe2000bf85070 */
[----:B------:R-:W-:Y:S02]  /*79e0*/  USEL UR7, URZ, 0x4, !UP2 ;  /* 0x00000004ff077887 */ /* 0x000fe4000d000000 */
[----:B------:R-:W-:Y:S01]  /*79f0*/  UISETP.GT.AND UP2, UPT, UR19, 0xe, UPT ;  /* 0x0000000e1300788c */ /* 0x000fe2000bf44270 */
[----:B------:R2:W-:Y:S01]  /*7a00*/  LDGSTS.E [R69+0x2a00], desc[UR16][R6.64], P3 ;  /* 0x02a0000006457fae */ /* 0x0005e200099a1010 */
[----:B------:R-:W-:Y:S01]  /*7a10*/  USEL UR7, UR7, URZ, !UP1 ;  /* 0x000000ff07077287 */ /* 0x000fe2000c800000 */
[----:B------:R-:W-:Y:S01]  /*7a20*/  IMAD.X R9, R109, 0x1, R144, P6 ;  /* 0x000000016d097824 */ /* 0x000fe200030e0690 */
[----:B-1----:R-:W-:-:S05]  /*7a30*/  IADD3 R4, P2, PT, R105, R143, RZ ;  /* 0x0000008f69047210 */ /* 0x002fca0007f5e0ff */
[----:B------:R-:W-:Y:S01]  /*7a40*/  IMAD.X R5, R109, 0x1, R148, P2 ;  /* 0x000000016d057824 */ /* 0x000fe200010e0694 */
[----:B------:R-:W-:Y:S02]  /*7a50*/  ISETP.NE.U32.AND P2, PT, RZ, UR9, PT ;  /* 0x00000009ff007c0c */ /* 0x000fe4000bf45070 */
[----:B--2---:R-:W-:Y:S02]  /*7a60*/  IADD3 R6, P3, PT, R105, R141, RZ ;  /* 0x0000008d69067210 */ /* 0x004fe40007f7e0ff */
[----:B------:R1:W-:Y:S02]  /*7a70*/  LDGSTS.E [R69+0x2c00], desc[UR16][R4.64], P4 ;  /* 0x02c0000004457fae */ /* 0x0003e4000a1a1010 */
[----:B------:R-:W-:Y:S02]  /*7a80*/  IADD3.X R7, PT, PT, R109, R146, RZ, P3, !PT ;  /* 0x000000926d077210 */ /* 0x000fe40001ffe4ff */
[----:B------:R-:W-:Y:S01]  /*7a90*/  ISETP.NE.U32.AND P3, PT, RZ, UR7, PT ;  /* 0x00000007ff007c0c */ /* 0x000fe2000bf65070 */
[----:B------:R-:W-:-:S02]  /*7aa0*/  USEL UR7, URZ, 0x4, !UP2 ;  /* 0x00000004ff077887 */ /* 0x000fc4000d000000 */
[----:B------:R2:W-:Y:S01]  /*7ab0*/  LDGSTS.E [R69+0x2e00], desc[UR16][R6.64], P4 ;  /* 0x02e0000006457fae */ /* 0x0005e2000a1a1010 */
[----:B------:R-:W-:Y:S02]  /*7ac0*/  UISETP.GT.AND UP2, UPT, UR19, 0xf, UPT ;  /* 0x0000000f1300788c */ /* 0x000fe4000bf44270 */
[----:B------:R-:W-:Y:S01]  /*7ad0*/  USEL UR7, UR7, URZ, !UP1 ;  /* 0x000000ff07077287 */ /* 0x000fe2000c800000 */
[----:B-1----:R-:W-:Y:S01]  /*7ae0*/  IADD3 R4, P6, PT, R105, R137, RZ ;  /* 0x0000008969047210 */ /* 0x002fe20007fde0ff */
[----:B------:R1:W-:Y:S01]  /*7af0*/  LDGSTS.E [R69+0x3000], desc[UR16][R8.64], P2 ;  /* 0x0300000008457fae */ /* 0x0003e200091a1010 */
[----:B------:R-:W-:Y:S02]  /*7b00*/  USEL UR9, URZ, 0x4, !UP2 ;  /* 0x00000004ff097887 */ /* 0x000fe4000d000000 */
[----:B------:R-:W-:Y:S01]  /*7b10*/  UISETP.GT.AND UP2, UPT, UR19, 0x10, UPT ;  /* 0x000000101300788c */ /* 0x000fe2000bf44270 */
[----:B------:R-:W-:Y:S01]  /*7b20*/  IMAD.X R5, R109, 0x1, R142, P6 ;  /* 0x000000016d057824 */ /* 0x000fe200030e068e */
[----:B------:R-:W-:Y:S01]  /*7b30*/  USEL UR9, UR9, URZ, !UP1 ;  /* 0x000000ff09097287 */ /* 0x000fe2000c800000 */
[----:B--2---:R-:W-:-:S03]  /*7b40*/  IADD3 R6, P6, PT, R105, R133, RZ ;  /* 0x0000008569067210 */ /* 0x004fc60007fde0ff */
        /* <DEDUP_REMOVED lines=8> */
[----:B--2---:R-:W-:-:S04]  /*7bd0*/  IADD3 R4, P6, PT, R105, R131, RZ ;  /* 0x0000008369047210 */ /* 0x004fc80007fde0ff */
[----:B------:R1:W-:Y:S04]  /*7be0*/  LDGSTS.E [R69+0x3400], desc[UR16][R8.64], P3 ;  /* 0x0340000008457fae */ /* 0x0003e800099a1010 */
[----:B------:R2:W-:Y:S01]  /*7bf0*/  LDGSTS.E [R69+0x3600], desc[UR16][R6.64], P3 ;  /* 0x0360000006457fae */ /* 0x0005e200099a1010 */
[----:B------:R-:W-:Y:S01]  /*7c00*/  IMAD.X R5, R109, 0x1, R136, P6 ;  /* 0x000000016d057824 */ /* 0x000fe200030e0688 */
[----:B------:R-:W-:Y:S01]  /*7c10*/  ISETP.NE.U32.AND P3, PT, RZ, UR9, PT ;  /* 0x00000009ff007c0c */ /* 0x000fe2000bf65070 */
[----:B------:R-:W-:Y:S02]  /*7c20*/  USEL UR9, URZ, 0x4, !UP2 ;  /* 0x00000004ff097887 */ /* 0x000fe4000d000000 */
[----:B------:R-:W-:Y:S01]  /*7c30*/  UISETP.GT.AND UP2, UPT, UR19, 0x12, UPT ;  /* 0x000000121300788c */ /* 0x000fe2000bf44270 */
[----:B------:R3:W-:Y:S01]  /*7c40*/  LDGSTS.E [R69+0x3800], desc[UR16][R4.64], P2 ;  /* 0x0380000004457fae */ /* 0x0007e200091a1010 */
[----:B------:R-:W-:Y:S01]  /*7c50*/  USEL UR9, UR9, URZ, !UP1 ;  /* 0x000000ff09097287 */ /* 0x000fe2000c800000 */
[----:B-1----:R-:W-:-:S02]  /*7c60*/  IADD3 R8, P6, PT, R105, R127, RZ ;  /* 0x0000007f69087210 */ /* 0x002fc40007fde0ff */
[----:B--2---:R-:W-:-:S03]  /*7c70*/  IADD3 R6, P4, PT, R105, R129, RZ ;  /* 0x0000008169067210 */ /* 0x004fc60007f9e0ff */
[C---:B------:R-:W-:Y:S02]  /*7c80*/  IMAD.X R9, R109.reuse, 0x1, R132, P6 ;  /* 0x000000016d097824 */ /* 0x040fe400030e0684 */
[----:B------:R-:W-:Y:S01]  /*7c90*/  IMAD.X R7, R109, 0x1, R134, P4 ;  /* 0x000000016d077824 */ /* 0x000fe200020e0686 */
[----:B---3--:R-:W-:-:S04]  /*7ca0*/  IADD3 R4, P4, PT, R105, R125, RZ ;  /* 0x0000007d69047210 */ /* 0x008fc80007f9e0ff */
        /* <DEDUP_REMOVED lines=12> */
[----:B------:R-:W-:Y:S01]  /*7d70*/  USEL UR9, UR9, URZ, !UP1 ;  /* 0x000000ff09097287 */ /* 0x000fe2000c800000 */
[----:B--2---:R-:W-:Y:S01]  /*7d80*/  IADD3 R8, P4, PT, R105, R121, RZ ;  /* 0x0000007969087210 */ /* 0x004fe20007f9e0ff */
[----:B------:R-:W-:Y:S01]  /*7d90*/  IMAD.X R7, R109, 0x1, R128, P6 ;  /* 0x000000016d077824 */ /* 0x000fe200030e0680 */
[----:B---3--:R-:W-:-:S03]  /*7da0*/  IADD3 R4, P6, PT, R105, R119, RZ ;  /* 0x0000007769047210 */ /* 0x008fc60007fde0ff */
[C---:B------:R-:W-:Y:S01]  /*7db0*/  IMAD.X R9, R109.reuse, 0x1, R126, P4 ;  /* 0x000000016d097824 */ /* 0x040fe200020e067e */
[----:B------:R1:W-:Y:S01]  /*7dc0*/  LDGSTS.E [R69+0x4000], desc[UR16][R6.64], P2 ;  /* 0x0400000006457fae */ /* 0x0003e200091a1010 */
[----:B------:R-:W-:-:S03]  /*7dd0*/  IMAD.X R5, R109, 0x1, R124, P6 ;  /* 0x000000016d057824 */ /* 0x000fc600030e067c */
[----:B------:R2:W-:Y:S04]  /*7de0*/  LDGSTS.E [R69+0x4200], desc[UR16][R8.64], P2 ;  /* 0x0420000008457fae */ /* 0x0005e800091a1010 */
[----:B------:R3:W-:Y:S01]  /*7df0*/  LDGSTS.E [R69+0x4400], desc[UR16][R4.64], P3 ;  /* 0x0440000004457fae */ /* 0x0007e200099a1010 */
[C---:B-1----:R-:W-:Y:S02]  /*7e00*/  IADD3 R6, P4, PT, R105.reuse, R117, RZ ;  /* 0x0000007569067210 */ /* 0x042fe40007f9e0ff */
[----:B--2---:R-:W-:-:S03]  /*7e10*/  IADD3 R8, P6, PT, R105, R192, RZ ;  /* 0x000000c069087210 */ /* 0x004fc60007fde0ff */
[----:B------:R-:W-:Y:S01]  /*7e20*/  IMAD.X R7, R109, 0x1, R122, P4 ;  /* 0x000000016d077824 */ /* 0x000fe200020e067a */
[----:B------:R-:W-:Y:S01]  /*7e30*/  ISETP.NE.U32.AND P4, PT, RZ, UR7, PT ;  /* 0x00000007ff007c0c */ /* 0x000fe2000bf85070 */
[----:B------:R-:W-:Y:S01]  /*7e40*/  USEL UR7, URZ, 0x4, !UP2 ;  /* 0x00000004ff077887 */ /* 0x000fe2000d000000 */
[----:B---3--:R-:W-:Y:S01]  /*7e50*/  IADD3 R4, P2, PT, R105, R116, RZ ;  /* 0x0000007469047210 */ /* 0x008fe20007f5e0ff */
[----:B------:R-:W-:Y:S01]  /*7e60*/  UISETP.GT.AND UP2, UPT, UR19, 0x15, UPT ;  /* 0x000000151300788c */ /* 0x000fe2000bf44270 */
[----:B------:R1:W-:Y:S01]  /*7e70*/  LDGSTS.E [R69+0x4600], desc[UR16][R6.64], P3 ;  /* 0x0460000006457fae */ /* 0x0003e200099a1010 */
[----:B------:R-:W-:Y:S01]  /*7e80*/  USEL UR7, UR7, URZ, !UP1 ;  /* 0x000000ff07077287 */ /* 0x000fe2000c800000 */
[C---:B------:R-:W-:Y:S02]  /*7e90*/  IMAD.X R9, R109.reuse, 0x1, R191, P6 ;  /* 0x000000016d097824 */ /* 0x040fe400030e06bf */
[----:B------:R-:W-:Y:S01]  /*7ea0*/  IMAD.X R5, R109, 0x1, R120, P2 ;  /* 0x000000016d057824 */ /* 0x000fe200010e0678 */
[----:B------:R-:W-:-:S04]  /*7eb0*/  ISETP.NE.U32.AND P2, PT, RZ, UR9, PT ;  /* 0x00000009ff007c0c */ /* 0x000fc8000bf45070 */
[----:B------:R2:W-:Y:S01]  /*7ec0*/  LDGSTS.E [R69+0x4800], desc[UR16][R4.64], P4 ;  /* 0x0480000004457fae */ /* 0x0005e2000a1a1010 */
[----:B-1----:R-:W-:-:S05]  /*7ed0*/  IADD3 R6, P3, PT, R105, R190, RZ ;  /* 0x000000be69067210 */ /* 0x002fca0007f7e0ff */
[----:B------:R-:W-:Y:S01]  /*7ee0*/  IMAD.X R7, R109, 0x1, R118, P3 ;  /* 0x000000016d077824 */ /* 0x000fe200018e0676 */
[----:B------:R-:W-:Y:S01]  /*7ef0*/  ISETP.NE.U32.AND P3, PT, RZ, UR7, PT ;  /* 0x00000007ff007c0c */ /* 0x000fe2000bf65070 */
[----:B------:R-:W-:Y:S01]  /*7f00*/  USEL UR7, URZ, 0x4, !UP2 ;  /* 0x00000004ff077887 */ /* 0x000fe2000d000000 */
[----:B--2---:R-:W-:Y:S02]  /*7f10*/  IADD3 R4, P6, PT, R105, R194, RZ ;  /* 0x000000c269047210 */ /* 0x004fe40007fde0ff */
[----:B------:R1:W-:Y:S01]  /*7f20*/  LDGSTS.E [R69+0x4a00], desc[UR16][R6.64], P4 ;  /* 0x04a0000006457fae */ /* 0x0003e2000a1a1010 */
[----:B------:R-:W-:Y:S02]  /*7f30*/  USEL UR7, UR7, URZ, !UP1 ;  /* 0x000000ff07077287 */ /* 0x000fe4000c800000 */
[----:B------:R-:W-:Y:S01]  /*7f40*/  UISETP.GT.AND UP2, UPT, UR19, 0x16, UPT ;  /* 0x000000161300788c */ /* 0x000fe2000bf44270 */
[----:B------:R-:W-:Y:S01]  /*7f50*/  IMAD.X R5, R109, 0x1, R193, P6 ;  /* 0x000000016d057824 */ /* 0x000fe200030e06c1 */
[----:B------:R2:W-:Y:S02]  /*7f60*/  LDGSTS.E [R69+0x4c00], desc[UR16][R8.64], P2 ;  /* 0x04c0000008457fae */ /* 0x0005e400091a1010 */
[----:B------:R-:W-:-:S02]  /*7f70*/  USEL UR9, URZ, 0x4, !UP2 ;  /* 0x00000004ff097887 */ /* 0x000fc4000d000000 */
[----:B------:R3:W-:Y:S01]  /*7f80*/  LDGSTS.E [R69+0x4e00], desc[UR16][R4.64], P2 ;  /* 0x04e0000004457fae */ /* 0x0007e200091a1010 */
[----:B------:R-:W-:Y:S01]  /*7f90*/  ISETP.NE.U32.AND P2, PT, RZ, UR7, PT ;  /* 0x00000007ff007c0c */ /* 0x000fe2000bf45070 */
[----:B------:R-:W-:Y:S01]  /*7fa0*/  USEL UR9, UR9, URZ, !UP1 ;  /* 0x000000ff09097287 */ /* 0x000fe2000c800000 */
[----:B-1----:R-:W-:Y:S01]  /*7fb0*/  IADD3 R6, P6, PT, R105, R198, RZ ;  /* 0x000000c669067210 */ /* 0x002fe20007fde0ff */
[----:B------:R-:W-:-:S03]  /*7fc0*/  UISETP.GT.AND UP2, UPT, UR19, 0x17, UPT ;  /* 0x000000171300788c */ /* 0x000fc6000bf44270 */
[----:B------:R-:W-:Y:S01]  /*7fd0*/  IADD3.X R7, PT, PT, R109, R197, RZ, P6, !PT ;  /* 0x000000c56d077210 */ /* 0x000fe200037fe4ff */
[----:B------:R-:W-:Y:S01]  /*7fe0*/  USEL UR7, URZ, 0x4, !UP2 ;  /* 0x00000004ff077887 */ /* 0x000fe2000d000000 */
[C---:B--2---:R-:W-:Y:S01]  /*7ff0*/  IADD3 R8, P4, PT, R105.reuse, R196, RZ ;  /* 0x000000c469087210 */ /* 0x044fe20007f9e0ff */
[----:B------:R-:W-:Y:S01]  /*8000*/  UISETP.GT.AND UP2, UPT, UR19, 0x18, UPT ;  /* 0x000000181300788c */ /* 0x000fe2000bf44270 */
[----:B---3--:R-:W-:Y:S01]  /*8010*/  IADD3 R4, P6, PT, R105, R200, RZ ;  /* 0x000000c869047210 */ /* 0x008fe20007fde0ff */
[----:B------:R-:W-:Y:S02]  /*8020*/  USEL UR7, UR7, URZ, !UP1 ;  /* 0x000000ff07077287 */ /* 0x000fe4000c800000 */
[C---:B------:R-:W-:Y:S02]  /*8030*/  IMAD.X R9, R109.reuse, 0x1, R195, P4 ;  /* 0x000000016d097824 */ /* 0x040fe400020e06c3 */
[----:B------:R-:W-:-:S03]  /*8040*/  IMAD.X R5, R109, 0x1, R199, P6 ;  /* 0x000000016d057824 */ /* 0x000fc600030e06c7 */
[----:B------:R1:W-:Y:S04]  /*8050*/  LDGSTS.E [R69+0x5000], desc[UR16][R8.64], P3 ;  /* 0x0500000008457fae */ /* 0x0003e800099a1010 */
[----:B------:R2:W-:Y:S01]  /*8060*/  LDGSTS.E [R69+0x5200], desc[UR16][R6.64], P3 ;  /* 0x0520000006457fae */ /* 0x0005e200099a1010 */
[----:B------:R-:W-:Y:S01]  /*8070*/  ISETP.NE.U32.AND P3, PT, RZ, UR9, PT ;  /* 0x00000009ff007c0c */ /* 0x000fe2000bf65070 */
[----:B------:R-:W-:Y:S02]  /*8080*/  USEL UR9, URZ, 0x4, !UP2 ;  /* 0x00000004ff097887 */ /* 0x000fe4000d000000 */
[----:B------:R3:W-:Y:S01]  /*8090*/  LDGSTS.E [R69+0x5400], desc[UR16][R4.64], P2 ;  /* 0x0540000004457fae */ /* 0x0007e200091a1010 */
[----:B------:R-:W-:Y:S02]  /*80a0*/  UISETP.GT.AND UP2, UPT, UR19, 0x19, UPT ;  /* 0x000000191300788c */ /* 0x000fe4000bf44270 */
[----:B------:R-:W-:Y:S01]  /*80b0*/  USEL UR9, UR9, URZ, !UP1 ;  /* 0x000000ff09097287 */ /* 0x000fe2000c800000 */
[----:B-1----:R-:W-:-:S02]  /*80c0*/  IADD3 R8, P6, PT, R105, R204, RZ ;  /* 0x000000cc69087210 */ /* 0x002fc40007fde0ff */
[----:B--2---:R-:W-:-:S03]  /*80d0*/  IADD3 R6, P4, PT, R105, R202, RZ ;  /* 0x000000ca69067210 */ /* 0x004fc60007f9e0ff */
[C---:B------:R-:W-:Y:S02]  /*80e0*/  IMAD.X R9, R109.reuse, 0x1, R203, P6 ;  /* 0x000000016d097824 */ /* 0x040fe400030e06cb */
[----:B------:R-:W-:Y:S01]  /*80f0*/  IMAD.X R7, R109, 0x1, R201, P4 ;  /* 0x000000016d077824 */ /* 0x000fe200020e06c9 */
[----:B---3--:R-:W-:-:S04]  /*8100*/  IADD3 R4, P4, PT, R105, R206, RZ ;  /* 0x000000ce69047210 */ /* 0x008fc80007f9e0ff */
[----:B------:R1:W-:Y:S01]  /*8110*/  LDGSTS.E [R69+0x5600], desc[UR16][R6.64], P2 ;  /* 0x0560000006457fae */ /* 0x0003e200091a1010 */
[----:B------:R-:W-:Y:S01]  /*8120*/  IMAD.X R5, R109, 0x1, R205, P4 ;  /* 0x000000016d057824 */ /* 0x000fe200020e06cd */
[----:B------:R-:W-:Y:S01]  /*8130*/  ISETP.NE.U32.AND P2, PT, RZ, UR7, PT ;  /* 0x00000007ff007c0c */ /* 0x000fe2000bf45070 */
        /* <DEDUP_REMOVED lines=29> */
[----:B------:R-:W-:Y:S01]  /*8310*/  ISETP.NE.U32.AND P2, PT, RZ, UR9, PT ;  /* 0x00000009ff007c0c */ /* 0x000fe2000bf45070 */
[----:B------:R-:W-:-:S03]  /*8320*/  USEL UR9, URZ, 0x4, !UP3 ;  /* 0x00000004ff097887 */ /* 0x000fc6000d800000 */
[----:B------:R-:W-:Y:S01]  /*8330*/  LDGSTS.E [R69+0x6400], desc[UR16][R4.64], P4 ;  /* 0x0640000004457fae */ /* 0x000fe2000a1a1010 */
[----:B------:R-:W-:Y:S01]  /*8340*/  USEL UR9, UR9, URZ, !UP1 ;  /* 0x000000ff09097287 */ /* 0x000fe2000c800000 */
[----:B-1----:R-:W-:-:S03]  /*8350*/  IADD3 R6, P3, PT, R105, R218, RZ ;  /* 0x000000da69067210 */ /* 0x002fc60007f7e0ff */
[----:B------:R-:W-:Y:S02]  /*8360*/  UISETP.NE.U32.AND UP3, UPT, UR9, URZ, UPT ;  /* 0x000000ff0900728c */ /* 0x000fe4000bf65070 */
[----:B------:R-:W-:-:S05]  /*8370*/  IMAD.X R7, R109, 0x1, R217, P3 ;  /* 0x000000016d077824 */ /* 0x000fca00018e06d9 */
[----:B------:R1:W-:Y:S01]  /*8380*/  LDGSTS.E [R69+0x6600], desc[UR16][R6.64], P4 ;  /* 0x0660000006457fae */ /* 0x0003e2000a1a1010 */
[----:B------:R-:W-:Y:S01]  /*8390*/  ISETP.NE.U32.AND P4, PT, RZ, UR7, PT ;  /* 0x00000007ff007c0c */ /* 0x000fe2000bf85070 */
[----:B------:R-:W-:Y:S02]  /*83a0*/  USEL UR7, URZ, 0x4, !UP2 ;  /* 0x00000004ff077887 */ /* 0x000fe4000d000000 */
[----:B------:R2:W-:Y:S01]  /*83b0*/  LDGSTS.E [R69+0x6800], desc[UR16][R8.64], P2 ;  /* 0x0680000008457fae */ /* 0x0005e200091a1010 */
[----:B------:R-:W-:Y:S02]  /*83c0*/  UISETP.GT.AND UP2, UPT, UR19, 0x1e, UPT ;  /* 0x0000001e1300788c */ /* 0x000fe4000bf44270 */
[----:B------:R-:W-:Y:S01]  /*83d0*/  USEL UR7, UR7, URZ, !UP1 ;  /* 0x000000ff07077287 */ /* 0x000fe2000c800000 */
[C---:B-1----:R-:W-:Y:S02]  /*83e0*/  IADD3 R6, P6, PT, R105.reuse, R222, RZ ;  /* 0x000000de69067210 */ /* 0x042fe40007fde0ff */
[----:B--2---:R-:W-:-:S03]  /*83f0*/  IADD3 R8, P3, PT, R105, R224, RZ ;  /* 0x000000e069087210 */ /* 0x004fc60007f7e0ff */
[----:B------:R-:W-:Y:S01]  /*8400*/  IMAD.X R7, R109, 0x1, R221, P6 ;  /* 0x000000016d077824 */ /* 0x000fe200030e06dd */
[----:B------:R-:W-:Y:S01]  /*8410*/  IADD3 R4, P6, PT, R105, R226, RZ ;  /* 0x000000e269047210 */ /* 0x000fe20007fde0ff */
[----:B------:R-:W-:Y:S01]  /*8420*/  IMAD.X R9, R109, 0x1, R223, P3 ;  /* 0x000000016d097824 */ /* 0x000fe200018e06df */
[----:B------:R-:W-:-:S03]  /*8430*/  ISETP.NE.U32.AND P3, PT, RZ, UR7, PT ;  /* 0x00000007ff007c0c */ /* 0x000fc6000bf65070 */
[----:B------:R-:W-:Y:S01]  /*8440*/  IMAD.X R5, R109, 0x1, R225, P6 ;  /* 0x000000016d057824 */ /* 0x000fe200030e06e1 */
[----:B------:R1:W-:Y:S01]  /*8450*/  LDGSTS.E [R69+0x6a00], desc[UR16][R6.64], P2 ;  /* 0x06a0000006457fae */ /* 0x0003e200091a1010 */
[----:B------:R-:W-:Y:S02]  /*8460*/  USEL UR7, URZ, 0x4, !UP2 ;  /* 0x00000004ff077887 */ /* 0x000fe4000d000000 */
[----:B------:R-:W-:Y:S01]  /*8470*/  UISETP.GT.AND UP2, UPT, UR19, 0x1f, UPT ;  /* 0x0000001f1300788c */ /* 0x000fe2000bf44270 */
[----:B------:R2:W-:Y:S01]  /*8480*/  LDGSTS.E [R69+0x6c00], desc[UR16][R8.64], P4 ;  /* 0x06c0000008457fae */ /* 0x0005e2000a1a1010 */
[----:B------:R-:W-:-:S03]  /*8490*/  USEL UR7, UR7, URZ, !UP1 ;  /* 0x000000ff07077287 */ /* 0x000fc6000c800000 */
[----:B------:R3:W-:Y:S01]  /*84a0*/  LDGSTS.E [R69+0x6e00], desc[UR16][R4.64], P4 ;  /* 0x06e0000004457fae */ /* 0x0007e2000a1a1010 */
[----:B------:R-:W-:Y:S02]  /*84b0*/  PLOP3.LUT P4, PT, PT, PT, UP3, 0x40, 0x4 ;  /* 0x000000000004781c */ /* 0x000fe40003f8e838 */
[C---:B-1----:R-:W-:Y:S02]  /*84c0*/  IADD3 R6, P6, PT, R105.reuse, R228, RZ ;  /* 0x000000e469067210 */ /* 0x042fe40007fde0ff */
[----:B--2---:R-:W-:-:S03]  /*84d0*/  IADD3 R8, P2, PT, R105, R230, RZ ;  /* 0x000000e669087210 */ /* 0x004fc60007f5e0ff */
[----:B------:R-:W-:Y:S01]  /*84e0*/  IMAD.X R7, R109, 0x1, R227, P6 ;  /* 0x000000016d077824 */ /* 0x000fe200030e06e3 */
[----:B---3--:R-:W-:Y:S01]  /*84f0*/  IADD3 R4, P6, PT, R105, R232, RZ ;  /* 0x000000e869047210 */ /* 0x008fe20007fde0ff */
[C---:B------:R-:W-:Y:S01]  /*8500*/  IMAD.X R9, R109.reuse, 0x1, R229, P2 ;  /* 0x000000016d097824 */ /* 0x040fe200010e06e5 */
[----:B------:R-:W-:Y:S02]  /*8510*/  PLOP3.LUT P2, PT, PT, PT, UP3, 0x40, 0x4 ;  /* 0x000000000004781c */ /* 0x000fe40003f4e838 */
[----:B------:R1:W-:Y:S01]  /*8520*/  LDGSTS.E [R69+0x7000], desc[UR16][R6.64], P3 ;  /* 0x0700000006457fae */ /* 0x0003e200099a1010 */
[----:B------:R-:W-:-:S03]  /*8530*/  IMAD.X R5, R109, 0x1, R231, P6 ;  /* 0x000000016d057824 */ /* 0x000fc600030e06e7 */
[----:B------:R2:W-:Y:S04]  /*8540*/  LDGSTS.E [R69+0x7200], desc[UR16][R8.64], P3 ;  /* 0x0720000008457fae */ /* 0x0005e800099a1010 */
[----:B------:R3:W-:Y:S01]  /*8550*/  LDGSTS.E [R69+0x7400], desc[UR16][R4.64], !P4 ;  /* 0x0740000004457fae */ /* 0x0007e2000e1a1010 */
[----:B------:R-:W-:Y:S01]  /*8560*/  ISETP.NE.U32.AND P4, PT, RZ, UR7, PT ;  /* 0x00000007ff007c0c */ /* 0x000fe2000bf85070 */
[----:B------:R-:W-:Y:S01]  /*8570*/  USEL UR7, URZ, 0x4, !UP2 ;  /* 0x00000004ff077887 */ /* 0x000fe2000d000000 */
[----:B-1----:R-:W-:-:S03]  /*8580*/  IADD3 R6, P3, PT, R105, R234, RZ ;  /* 0x000000ea69067210 */ /* 0x002fc60007f7e0ff */
[----:B------:R-:W-:Y:S01]  /*8590*/  USEL UR7, UR7, URZ, !UP1 ;  /* 0x000000ff07077287 */ /* 0x000fe2000c800000 */
[----:B------:R-:W-:Y:S02]  /*85a0*/  IADD3.X R7, PT, PT, R109, R233, RZ, P3, !PT ;  /* 0x000000e96d077210 */ /* 0x000fe40001ffe4ff */
[C---:B--2---:R-:W-:Y:S02]  /*85b0*/  IADD3 R8, P3, PT, R105.reuse, R238, RZ ;  /* 0x000000ee69087210 */ /* 0x044fe40007f7e0ff */
[----:B---3--:R-:W-:Y:S01]  /*85c0*/  IADD3 R4, P6, PT, R105, R236, RZ ;  /* 0x000000ec69047210 */ /* 0x008fe20007fde0ff */
[----:B------:R1:W-:Y:S01]  /*85d0*/  LDGSTS.E [R69+0x7600], desc[UR16][R6.64], !P2 ;  /* 0x0760000006457fae */ /* 0x0003e2000d1a1010 */
[----:B------:R-:W-:Y:S01]  /*85e0*/  ISETP.GE.AND P2, PT, R10, UR19, PT ;  /* 0x000000130a007c0c */ /* 0x000fe2000bf46270 */
[C---:B------:R-:W-:Y:S01]  /*85f0*/  IMAD.X R9, R109.reuse, 0x1, R237, P3 ;  /* 0x000000016d097824 */ /* 0x040fe200018e06ed */
[----:B------:R-:W-:Y:S01]  /*8600*/  UIADD3 UR19, UPT, UPT, UR19, -0x20, URZ ;  /* 0xffffffe013137890 */ /* 0x000fe2000fffe0ff */
[----:B------:R-:W-:Y:S01]  /*8610*/  IMAD.X R5, R109, 0x1, R235, P6 ;  /* 0x000000016d057824 */ /* 0x000fe200030e06eb */
[----:B------:R-:W-:-:S02]  /*8620*/  SEL R10, RZ, 0x4, P2 ;  /* 0x00000004ff0a7807 */ /* 0x000fc40001000000 */
[----:B------:R-:W-:Y:S01]  /*8630*/  PLOP3.LUT P6, PT, PT, PT, UP1, 0x40, 0x4 ;  /* 0x000000000004781c */ /* 0x000fe20003fce818 */
[----:B------:R-:W-:Y:S01]  /*8640*/  UISETP.GT.AND UP1, UPT, UR12, 0x1, UPT ;  /* 0x000000010c00788c */ /* 0x000fe2000bf24270 */
[----:B------:R-:W-:Y:S01]  /*8650*/  ISETP.NE.U32.AND P2, PT, RZ, UR7, PT ;  /* 0x00000007ff007c0c */ /* 0x000fe2000bf45070 */
[----:B------:R2:W-:Y:S01]  /*8660*/  LDGSTS.E [R69+0x7800], desc[UR16][R4.64], P4 ;  /* 0x0780000004457fae */ /* 0x0005e2000a1a1010 */
[----:B------:R-:W-:Y:S01]  /*8670*/  SEL R10, R10, RZ, P6 ;  /* 0x000000ff0a0a7207 */ /* 0x000fe20003000000 */
[----:B------:R-:W-:Y:S01]  /*8680*/  USEL UR12, UR12, URZ, !UP1 ;  /* 0x000000ff0c0c7287 */ /* 0x000fe2000c800000 */
[----:B-1----:R-:W-:Y:S01]  /*8690*/  IADD3 R6, P3, PT, R105, R240, RZ ;  /* 0x000000f069067210 */ /* 0x002fe20007f7e0ff */
[----:B------:R1:W-:Y:S02]  /*86a0*/  LDGSTS.E [R69+0x7a00], desc[UR16][R8.64], P4 ;  /* 0x07a0000008457fae */ /* 0x0003e4000a1a1010 */
[----:B------:R-:W-:Y:S02]  /*86b0*/  ULEA UR7, UR12, UR10, 0xd ;  /* 0x0000000a0c077291 */ /* 0x000fe4000f8e68ff */
[----:B------:R-:W-:Y:S01]  /*86c0*/  IMAD.X R7, R109, 0x1, R239, P3 ;  /* 0x000000016d077824 */ /* 0x000fe200018e06ef */
[----:B------:R-:W-:-:S02]  /*86d0*/  ISETP.NE.U32.AND P3, PT, R10, RZ, PT ;  /* 0x000000ff0a00720c */ /* 0x000fc40003f65070 */
[----:B--2---:R-:W-:Y:S02]  /*86e0*/  IADD3 R4, P4, PT, R73, R103, RZ ;  /* 0x0000006749047210 */ /* 0x004fe40007f9e0ff */
[----:B------:R2:W-:Y:S01]  /*86f0*/  LDGSTS.E [R69+0x7c00], desc[UR16][R6.64], P2 ;  /* 0x07c0000006457fae */ /* 0x0005e200091a1010 */
[----:B------:R-:W-:Y:S01]  /*8700*/  VIADD R11, R70, UR7 ;  /* 0x00000007460b7c36 */ /* 0x000fe20008000000 */
[----:B-1----:R-:W-:Y:S01]  /*8710*/  IADD3 R8, P6, PT, R105, R242, RZ ;  /* 0x000000f269087210 */ /* 0x002fe20007fde0ff */
[----:B------:R-:W-:Y:S02]  /*8720*/  IMAD.X R5, R108, 0x1, R77, P4 ;  /* 0x000000016c057824 */ /* 0x000fe400020e064d */
[----:B------:R-:W-:Y:S01]  /*8730*/  VIADD R13, R12, UR7 ;  /* 0x000000070c0d7c36 */ /* 0x000fe20008000000 */
[----:B------:R-:W-:Y:S01]  /*8740*/  USEL UR7, URZ, 0x1, !UP1 ;  /* 0x00000001ff077887 */ /* 0x000fe2000c800000 */
[----:B------:R-:W-:-:S03]  /*8750*/  IMAD.X R9, R109, 0x1, R241, P6 ;  /* 0x000000016d097824 */ /* 0x000fc600030e06f1 */
[----:B------:R-:W-:Y:S01]  /*8760*/  ULOP3.LUT UR7, UR4, UR7, URZ, 0x3c, !UPT ;  /* 0x0000000704077292 */ /* 0x000fe2000f8e3cff */
[----:B--2---:R-:W-:Y:S01]  /*8770*/  IADD3 R6, P6, PT, R73, R99, RZ ;  /* 0x0000006349067210 */ /* 0x004fe20007fde0ff */
[----:B------:R1:W-:Y:S04]  /*8780*/  LDGSTS.E [R69+0x7e00], desc[UR16][R8.64], P2 ;  /* 0x07e0000008457fae */ /* 0x0003e800091a1010 */
[----:B------:R-:W0:Y:S01]  /*8790*/  LDGDEPBAR ;  /* 0x00000000000079af */ /* 0x000e220000000000 */
[----:B------:R-:W-:-:S03]  /*87a0*/  IMAD.X R7, R78, 0x1, R77, P6 ;  /* 0x000000014e077824 */ /* 0x000fc600030e064d */
[----:B------:R2:W-:Y:S01]  /*87b0*/  LDGSTS.E [R11+0x8000], desc[UR16][R4.64], P3 ;  /* 0x08000000040b7fae */ /* 0x0005e200099a1010 */
[----:B-1----:R-:W-:-:S03]  /*87c0*/  IADD3 R8, P2, PT, R73, R95, RZ ;  /* 0x0000005f49087210 */ /* 0x002fc60007f5e0ff */
[----:B------:R1:W-:Y:S02]  /*87d0*/  LDGSTS.E [R11+0x8400], desc[UR16][R6.64], P3 ;  /* 0x08400000060b7fae */ /* 0x0003e400099a1010 */
[----:B------:R-:W-:Y:S01]  /*87e0*/  IMAD.X R9, R104, 0x1, R77, P2 ;  /* 0x0000000168097824 */ /* 0x000fe200010e064d */
[----:B--2---:R-:W-:-:S04]  /*87f0*/  IADD3 R4, P4, PT, R73, R91, RZ ;  /* 0x0000005b49047210 */ /* 0x004fc80007f9e0ff */
[----:B------:R2:W-:Y:S01]  /*8800*/  LDGSTS.E [R11+0x8800], desc[UR16][R8.64], P3 ;  /* 0x08800000080b7fae */ /* 0x0005e200099a1010 */
[----:B-1----:R-:W-:Y:S01]  /*8810*/  IADD3 R6, P2, PT, R73, R87, RZ ;  /* 0x0000005749067210 */ /* 0x002fe20007f5e0ff */
[----:B------:R-:W-:-:S04]  /*8820*/  IMAD.X R5, R100, 0x1, R77, P4 ;  /* 0x0000000164057824 */ /* 0x000fc800020e064d */
        /* <DEDUP_REMOVED lines=8> */
[----:B------:R-:W-:-:S04]  /*88b0*/  IMAD.X R5, R88, 0x1, R77, P2 ;  /* 0x0000000158057824 */ /* 0x000fc800010e064d */
[----:B------:R-:W-:Y:S01]  /*88c0*/  IMAD.X R7, R84, 0x1, R77, P4 ;  /* 0x0000000154077824 */ /* 0x000fe200020e064d */
        /* <DEDUP_REMOVED lines=11> */
[----:B------:R2:W-:Y:S01]  /*8980*/  LDGSTS.E [R13+0x8a00], desc[UR16][R6.64], P3 ;  /* 0x08a00000060d7fae */ /* 0x0005e200099a1010 */
[----:B------:R-:W-:Y:S02]  /*8990*/  IADD3.X R9, PT, PT, R98, R77, RZ, P4, !PT ;  /* 0x0000004d62097210 */ /* 0x000fe400027fe4ff */
[----:B-1----:R-:W-:-:S03]  /*89a0*/  IADD3 R4, P6, PT, R73, R85, RZ ;  /* 0x0000005549047210 */ /* 0x002fc60007fde0ff */
[----:B------:R1:W-:Y:S01]  /*89b0*/  LDGSTS.E [R13+0x8e00], desc[UR16][R8.64], P3 ;  /* 0x08e00000080d7fae */ /* 0x0003e200099a1010 */
[C---:B--2---:R-:W-:Y:S01]  /*89c0*/  IADD3 R6, P2, PT, R73.reuse, R81, RZ ;  /* 0x0000005149067210 */ /* 0x044fe20007f5e0ff */
[----:B------:R-:W-:Y:S01]  /*89d0*/  IMAD.X R5, R94, 0x1, R77, P6 ;  /* 0x000000015e057824 */ /* 0x000fe200030e064d */
[----:B------:R-:W-:-:S03]  /*89e0*/  IADD3 R10, P6, PT, R73, R189, RZ ;  /* 0x000000bd490a7210 */ /* 0x000fc60007fde0ff */
[--C-:B------:R-:W-:Y:S01]  /*89f0*/  IMAD.X R7, R90, 0x1, R77.reuse, P2 ;  /* 0x000000015a077824 */ /* 0x100fe200010e064d */
[----:B------:R2:W-:Y:S01]  /*8a00*/  LDGSTS.E [R13+0x9200], desc[UR16][R4.64], P3 ;  /* 0x09200000040d7fae */ /* 0x0005e200099a1010 */
[--C-:B------:R-:W-:Y:S01]  /*8a10*/  IMAD.X R11, R82, 0x1, R77.reuse, P6 ;  /* 0x00000001520b7824 */ /* 0x100fe200030e064d */
[----:B------:R-:W-:Y:S02]  /*8a20*/  IADD3 R188, P6, PT, R188, R111, RZ ;  /* 0x0000006fbcbc7210 */ /* 0x000fe40007fde0ff */
[----:B-1----:R-:W-:Y:S01]  /*8a30*/  IADD3 R8, P4, PT, R73, R79, RZ ;  /* 0x0000004f49087210 */ /* 0x002fe20007f9e0ff */
[----:B------:R1:W-:Y:S01]  /*8a40*/  LDGSTS.E [R13+0x9600], desc[UR16][R6.64], P3 ;  /* 0x09600000060d7fae */ /* 0x0003e200099a1010 */
[-C--:B------:R-:W-:Y:S01]  /*8a50*/  IADD3 R79, P2, PT, R79, R111.reuse, RZ ;  /* 0x0000006f4f4f7210 */ /* 0x080fe20007f5e0ff */
[--C-:B------:R-:W-:Y:S01]  /*8a60*/  IMAD.X R84, R84, 0x1, R110.reuse, P6 ;  /* 0x0000000154547824 */ /* 0x100fe200030e066e */
[-C--:B------:R-:W-:Y:S01]  /*8a70*/  IADD3 R83, P6, PT, R83, R111.reuse, RZ ;  /* 0x0000006f53537210 */ /* 0x080fe20007fde0ff */
[C---:B------:R-:W-:Y:S01]  /*8a80*/  IMAD.X R9, R86.reuse, 0x1, R77, P4 ;  /* 0x0000000156097824 */ /* 0x040fe200020e064d */
[-C--:B------:R-:W-:Y:S01]  /*8a90*/  IADD3 R189, P4, PT, R189, R111.reuse, RZ ;  /* 0x0000006fbdbd7210 */ /* 0x080fe20007f9e0ff */
[--C-:B------:R-:W-:Y:S01]  /*8aa0*/  IMAD.X R86, R86, 0x1, R110.reuse, P2 ;  /* 0x0000000156567824 */ /* 0x100fe200010e066e */
[-C--:B------:R-:W-:Y:S01]  /*8ab0*/  IADD3 R85, P2, PT, R85, R111.reuse, RZ ;  /* 0x0000006f55557210 */ /* 0x080fe20007f5e0ff */
[--C-:B------:R-:W-:Y:S01]  /*8ac0*/  IMAD.X R92, R92, 0x1, R110.reuse, P6 ;  /* 0x000000015c5c7824 */ /* 0x100fe200030e066e */
[-C--:B------:R-:W-:Y:S01]  /*8ad0*/  IADD3 R91, P6, PT, R91, R111.reuse, RZ ;  /* 0x0000006f5b5b7210 */ /* 0x080fe20007fde0ff */
[----:B------:R1:W-:Y:S01]  /*8ae0*/  LDGSTS.E [R13+0x9a00], desc[UR16][R8.64], P3 ;  /* 0x09a00000080d7fae */ /* 0x0003e200099a1010 */
[--C-:B------:R-:W-:Y:S01]  /*8af0*/  IMAD.X R82, R82, 0x1, R110.reuse, P4 ;  /* 0x0000000152527824 */ /* 0x100fe200020e066e */
[-C--:B------:R-:W-:Y:S01]  /*8b00*/  IADD3 R81, P4, PT, R81, R111.reuse, RZ ;  /* 0x0000006f51517210 */ /* 0x080fe20007f9e0ff */
[--C-:B------:R-:W-:Y:S01]  /*8b10*/  IMAD.X R94, R94, 0x1, R110.reuse, P2 ;  /* 0x000000015e5e7824 */ /* 0x100fe200010e066e */
[----:B------:R1:W-:Y:S01]  /*8b20*/  LDGSTS.E [R13+0x9e00], desc[UR16][R10.64], P3 ;  /* 0x09e000000a0d7fae */ /* 0x0003e200099a1010 */
[-C--:B------:R-:W-:Y:S01]  /*8b30*/  IADD3 R80, P3, PT, R80, R111.reuse, RZ ;  /* 0x0000006f50507210 */ /* 0x080fe20007f7e0ff */
[--C-:B------:R-:W-:Y:S01]  /*8b40*/  IMAD.X R100, R100, 0x1, R110.reuse, P6 ;  /* 0x0000000164647824 */ /* 0x100fe200030e066e */
[-C--:B------:R-:W-:Y:S01]  /*8b50*/  IADD3 R99, P6, PT, R99, R111.reuse, RZ ;  /* 0x0000006f63637210 */ /* 0x080fe20007fde0ff */
[--C-:B------:R-:W-:Y:S01]  /*8b60*/  IMAD.X R90, R90, 0x1, R110.reuse, P4 ;  /* 0x000000015a5a7824 */ /* 0x100fe200020e066e */
[-C--:B------:R-:W-:Y:S01]  /*8b70*/  IADD3 R89, P4, PT, R89, R111.reuse, RZ ;  /* 0x0000006f59597210 */ /* 0x080fe20007f9e0ff */
[--C-:B------:R-:W-:Y:S01]  /*8b80*/  IMAD.X R88, R88, 0x1, R110.reuse, P3 ;  /* 0x0000000158587824 */ /* 0x100fe200018e066e */
[-C--:B------:R-:W-:Y:S01]  /*8b90*/  IADD3 R87, P3, PT, R87, R111.reuse, RZ ;  /* 0x0000006f57577210 */ /* 0x080fe20007f7e0ff */
[----:B------:R-:W0:Y:S01]  /*8ba0*/  LDGDEPBAR ;  /* 0x00000000000079af */ /* 0x000e220000000000 */
[----:B------:R-:W-:Y:S01]  /*8bb0*/  IADD3.X R78, PT, PT, R78, R110, RZ, P6, !PT ;  /* 0x0000006e4e4e7210 */ /* 0x000fe200037fe4ff */
[--C-:B------:R-:W-:Y:S01]  /*8bc0*/  IMAD.X R98, R98, 0x1, R110.reuse, P4 ;  /* 0x0000000162627824 */ /* 0x100fe200020e066e */
[----:B------:R-:W-:Y:S01]  /*8bd0*/  ISETP.NE.U32.AND P6, PT, R244, UR5, PT ;  /* 0x00000005f4007c0c */ /* 0x000fe2000bfc5070 */
[----:B------:R-:W-:Y:S01]  /*8be0*/  IMAD.X R96, R96, 0x1, R110, P3 ;  /* 0x0000000160607824 */ /* 0x000fe200018e066e */
[-C--:B------:R-:W-:Y:S01]  /*8bf0*/  IADD3 R93, P2, PT, R93, R111.reuse, RZ ;  /* 0x0000006f5d5d7210 */ /* 0x080fe20007f5e0ff */
[----:B--2---:R-:W-:Y:S01]  /*8c00*/  IMAD.U32 R5, RZ, RZ, UR4 ;  /* 0x00000004ff057e24 */ /* 0x004fe2000f8e00ff */
[----:B------:R-:W-:-:S02]  /*8c10*/  IADD3 R95, P3, PT, R95, R111, RZ ;  /* 0x0000006f5f5f7210 */ /* 0x000fc40007f7e0ff */
[-C--:B------:R-:W-:Y:S01]  /*8c20*/  IADD3 R97, P4, PT, R97, R111.reuse, RZ ;  /* 0x0000006f61617210 */ /* 0x080fe20007f9e0ff */
[--C-:B------:R-:W-:Y:S01]  /*8c30*/  IMAD.X R102, R102, 0x1, R110.reuse, P2 ;  /* 0x0000000166667824 */ /* 0x100fe200010e066e */
[-C--:B------:R-:W-:Y:S01]  /*8c40*/  IADD3 R101, P2, PT, R101, R111.reuse, RZ ;  /* 0x0000006f65657210 */ /* 0x080fe20007f5e0ff */
[--C-:B------:R-:W-:Y:S01]  /*8c50*/  IMAD.X R104, R104, 0x1, R110.reuse, P3 ;  /* 0x0000000168687824 */ /* 0x100fe200018e066e */
[----:B------:R-:W-:Y:S01]  /*8c60*/  IADD3 R103, P3, PT, R103, R111, RZ ;  /* 0x0000006f67677210 */ /* 0x000fe20007f7e0ff */
[--C-:B------:R-:W-:Y:S01]  /*8c70*/  IMAD.X R106, R106, 0x1, R110.reuse, P4 ;  /* 0x000000016a6a7824 */ /* 0x100fe200020e066e */
[----:B------:R-:W-:Y:S01]  /*8c80*/  LEA R105, P4, R74, R105, 0x2 ;  /* 0x000000694a697211 */ /* 0x000fe200078810ff */
[--C-:B------:R-:W-:Y:S02]  /*8c90*/  IMAD.X R184, R184, 0x1, R110.reuse, P2 ;  /* 0x00000001b8b87824 */ /* 0x100fe400010e066e */
[----:B------:R-:W-:Y:S02]  /*8ca0*/  IMAD.X R108, R108, 0x1, R110, P3 ;  /* 0x000000016c6c7824 */ /* 0x000fe400018e066e */
[----:B------:R-:W-:Y:S01]  /*8cb0*/  IMAD.X R109, R109, 0x1, R243, P4 ;  /* 0x000000016d6d7824 */ /* 0x000fe200020e06f3 */
[----:B-1----:R-:W-:Y:S07]  /*8cc0*/  @P6 BRA `(.L_x_11) ;  /* 0xffffffd800f46947 */ /* 0x002fee000383ffff */
.L_x_8:
[----:B------:R-:W1:Y:S01]  /*8cd0*/  LDC R133, c[0x0][0x3b4] ;  /* 0x0000ed00ff857b82 */ /* 0x000e620000000800 */
[----:B------:R-:W2:Y:S01]  /*8ce0*/  LDCU UR5, c[0x0][0x3b8] ;  /* 0x00007700ff0577ac */ /* 0x000ea20008000800 */
[----:B------:R-:W4:Y:S01]  /*8cf0*/  LDCU.128 UR20, c[0x0][0x390] ;  /* 0x00007200ff1477ac */ /* 0x000f220008000c00 */
[----:B------:R-:W-:Y:S05]  /*8d00*/  @!P1 BRA `(.L_x_12) ;  /* 0x0000000000109947 */ /* 0x000fea0003800000 */
[----:B------:R-:W-:-:S06]  /*8d10*/  USHF.L.U32 UR4, UR4, 0x1f, URZ ;  /* 0x0000001f04047899 */ /* 0x000fcc00080006ff */
[----:B------:R-:W-:-:S04]  /*8d20*/  IMAD.U32 R4, RZ, RZ, UR4 ;  /* 0x00000004ff047e24 */ /* 0x000fc8000f8e00ff */
[----:B------:R-:W5:Y:S02]  /*8d30*/  SYNCS.PHASECHK.TRANS64.TRYWAIT P0, [UR8], R4 ;  /* 0x00000004ff0075a7 */ /* 0x000f640008001108 */
[----:B-----5:R-:W-:Y:S05]  /*8d40*/  @!P0 BRA `(.L_x_13) ;  /* 0x0000002400f08947 */ /* 0x020fea0003800000 */
.L_x_12:
[----:B------:R-:W-:-:S04]  /*8d50*/  DEPBAR.LE SB0, 0x0 ;  /* 0x000080000000791a */ /* 0x000fc80000000000 */
[----:B------:R-:W-:Y:S01]  /*8d60*/  BAR.SYNC.DEFER_BLOCKING 0x0 ;  /* 0x0000000000007b1d */ /* 0x000fe20000010000 */
[----:B------:R-:W-:Y:S01]  /*8d70*/  VIADD R134, R0, 0x1 ;  /* 0x0000000100867836 */ /* 0x000fe20000000000 */
[C---:B----4-:R-:W-:Y:S01]  /*8d80*/  ISETP.GE.AND P2, PT, R2.reuse, UR22, PT ;  /* 0x0000001602007c0c */ /* 0x050fe2000bf46270 */
[----:B-1----:R-:W-:Y:S01]  /*8d90*/  IMAD R132, R2, R133, RZ ;  /* 0x0000008502847224 */ /* 0x002fe200078e02ff */
[C---:B------:R-:W-:Y:S01]  /*8da0*/  ISETP.GE.AND P6, PT, R0.reuse, UR23, PT ;  /* 0x0000001700007c0c */ /* 0x040fe2000bfc6270 */
[----:B------:R-:W-:Y:S01]  /*8db0*/  VIADD R137, R0, 0x2 ;  /* 0x0000000200897836 */ /* 0x000fe20000000000 */
[----:B------:R-:W-:Y:S01]  /*8dc0*/  ISETP.GE.AND P4, PT, R134, UR23, PT ;  /* 0x0000001786007c0c */ /* 0x000fe2000bf86270 */
[----:B------:R-:W-:Y:S01]  /*8dd0*/  VIADD R136, R0, 0x3 ;  /* 0x0000000300887836 */ /* 0x000fe20000000000 */
[----:B------:R-:W-:Y:S01]  /*8de0*/  LEA R134, P0, R132, UR20, 0x2 ;  /* 0x0000001484867c11 */ /* 0x000fe2000f8010ff */
[C---:B--2---:R-:W-:Y:S01]  /*8df0*/  IMAD R139, R0.reuse, UR5, RZ ;  /* 0x00000005008b7c24 */ /* 0x044fe2000f8e02ff */
[----:B------:R-:W-:Y:S01]  /*8e00*/  ISETP.LT.AND P2, PT, R0, UR23, !P2 ;  /* 0x0000001700007c0c */ /* 0x000fe2000d741270 */
[----:B------:R-:W-:Y:S01]  /*8e10*/  IMAD R133, R133, 0x80, R132 ;  /* 0x0000008085857824 */ /* 0x000fe200078e0284 */
[----:B------:R-:W-:Y:S01]  /*8e20*/  LEA.HI.X.SX32 R135, R132, UR21, 0x2, P0 ;  /* 0x0000001584877c11 */ /* 0x000fe200080f16ff */
[----:B------:R-:W-:Y:S01]  /*8e30*/  VIADD R138, R0, 0x4 ;  /* 0x00000004008a7836 */ /* 0x000fe20000000000 */
[----:B------:R-:W-:Y:S01]  /*8e40*/  ISETP.GE.AND P0, PT, R137, UR23, PT ;  /* 0x0000001789007c0c */ /* 0x000fe2000bf06270 */
[C---:B------:R-:W-:Y:S01]  /*8e50*/  VIADD R143, R139.reuse, UR5 ;  /* 0x000000058b8f7c36 */ /* 0x040fe20008000000 */
[----:B------:R-:W-:Y:S01]  /*8e60*/  ISETP.GE.AND P1, PT, R136, UR23, PT ;  /* 0x0000001788007c0c */ /* 0x000fe2000bf26270 */
[----:B------:R-:W-:Y:S01]  /*8e70*/  IMAD.WIDE R136, R139, 0x4, R134 ;  /* 0x000000048b887825 */ /* 0x000fe200078e0286 */
[----:B------:R-:W-:-:S03]  /*8e80*/  LEA R132, P3, R133, UR20, 0x2 ;  /* 0x0000001485847c11 */ /* 0x000fc6000f8610ff */
[----:B------:R-:W-:Y:S01]  /*8e90*/  VIADD R142, R0, 0x5 ;  /* 0x00000005008e7836 */ /* 0x000fe20000000000 */
[----:B------:R-:W-:Y:S01]  /*8ea0*/  LEA.HI.X.SX32 R133, R133, UR21, 0x2, P3 ;  /* 0x0000001585857c11 */ /* 0x000fe200098f16ff */
[----:B------:R-:W-:Y:S01]  /*8eb0*/  VIADD R145, R143, UR5 ;  /* 0x000000058f917c36 */ /* 0x000fe20008000000 */
[----:B------:R-:W1:Y:S02]  /*8ec0*/  @!P5 SYNCS.CCTL.IV [UR10+0xc000] ;  /* 0x00c00000ff00d9b1 */ /* 0x000e64000800000a */
[----:B-1----:R-:W-:Y:S01]  /*8ed0*/  BAR.SYNC.DEFER_BLOCKING 0x0 ;  /* 0x0000000000007b1d */ /* 0x002fe20000010000 */
[----:B------:R-:W-:Y:S01]  /*8ee0*/  ISETP.GE.AND P3, PT, R138, UR23, PT ;  /* 0x000000178a007c0c */ /* 0x000fe2000bf66270 */
[----:B------:R-:W-:-:S04]  /*8ef0*/  IMAD.WIDE R138, R139, 0x4, R132 ;  /* 0x000000048b8a7825 */ /* 0x000fc800078e0284 */
[----:B------:R-:W-:Y:S01]  /*8f00*/  IMAD.WIDE R140, R143, 0x4, R132 ;  /* 0x000000048f8c7825 */ /* 0x000fe200078e0284 */
[----:B---3--:R-:W1:Y:S03]  /*8f10*/  LDTM.x128 R4, tmem[UR11] ;  /* 0x0000000b000479ee */ /* 0x008e6600083c0000 */
[----:B------:R-:W-:Y:S01]  /*8f20*/  VIADD R147, R145, UR5 ;  /* 0x0000000591937c36 */ /* 0x000fe20008000000 */
[----:B------:R-:W2:Y:S01]  /*8f30*/  @!P5 SYNCS.CCTL.IV [UR10+0xc008] ;  /* 0x00c00800ff00d9b1 */ /* 0x000ea2000800000a */
[----:B------:R-:W-:Y:S01]  /*8f40*/  NOP ;  /* 0x0000000000007918 */ /* 0x000fe20000000000 */
[----:B------:R-:W-:Y:S02]  /*8f50*/  ISETP.LT.AND P5, PT, R2, UR22, !P0 ;  /* 0x0000001602007c0c */ /* 0x000fe4000c7a1270 */
[C---:B------:R-:W-:Y:S01]  /*8f60*/  ISETP.LT.AND P0, PT, R3.reuse, UR22, !P0 ;  /* 0x0000001603007c0c */ /* 0x040fe2000c701270 */
[----:B-1----:R1:W-:Y:S01]  /*8f70*/  @P2 STG.E desc[UR16][R136.64], R4 ;  /* 0x0000000488002986 */ /* 0x0023e2000c101910 */
[----:B------:R-:W-:-:S02]  /*8f80*/  ISETP.LT.AND P2, PT, R3, UR22, !P6 ;  /* 0x0000001603007c0c */ /* 0x000fc4000f741270 */
[----:B------:R-:W-:Y:S02]  /*8f90*/  ISETP.LT.AND P6, PT, R2, UR22, !P4 ;  /* 0x0000001602007c0c */ /* 0x000fe4000e7c1270 */
[----:B------:R-:W-:Y:S01]  /*8fa0*/  ISETP.LT.AND P4, PT, R3, UR22, !P4 ;  /* 0x0000001603007c0c */ /* 0x000fe2000e781270 */
[----:B-1----:R-:W-:-:S08]  /*8fb0*/  IMAD.WIDE R136, R143, 0x4, R134 ;  /* 0x000000048f887825 */ /* 0x002fd000078e0286 */
[----:B------:R1:W-:Y:S01]  /*8fc0*/  @P2 STG.E desc[UR16][R138.64], R68 ;  /* 0x000000448a002986 */ /* 0x0003e2000c101910 */
[----:B------:R-:W-:Y:S01]  /*8fd0*/  ISETP.GE.AND P2, PT, R142, UR23, PT ;  /* 0x000000178e007c0c */ /* 0x000fe2000bf46270 */
[----:B------:R-:W-:Y:S02]  /*8fe0*/  VIADD R4, R0, 0x6 ;  /* 0x0000000600047836 */ /* 0x000fe40000000000 */
[----:B------:R3:W-:Y:S01]  /*8ff0*/  @P6 STG.E desc[UR16][R136.64], R5 ;  /* 0x0000000588006986 */ /* 0x0007e2000c101910 */
[----:B------:R-:W-:Y:S01]  /*9000*/  ISETP.LT.AND P6, PT, R2, UR22, !P1 ;  /* 0x0000001602007c0c */ /* 0x000fe2000cfc1270 */
[----:B------:R-:W-:Y:S01]  /*9010*/  IMAD.WIDE R142, R145, 0x4, R134 ;  /* 0x00000004918e7825 */ /* 0x000fe200078e0286 */
[----:B------:R-:W-:Y:S01]  /*9020*/  ISETP.LT.AND P1, PT, R3, UR22, !P1 ;  /* 0x0000001603007c0c */ /* 0x000fe2000cf21270 */
[----:B------:R4:W-:Y:S01]  /*9030*/  @P4 STG.E desc[UR16][R140.64], R69 ;  /* 0x000000458c004986 */ /* 0x0009e2000c101910 */
[----:B------:R-:W-:Y:S01]  /*9040*/  ISETP.GE.AND P4, PT, R4, UR23, PT ;  /* 0x0000001704007c0c */ /* 0x000fe2000bf86270 */
[----:B-1----:R-:W-:-:S02]  /*9050*/  IMAD.WIDE R138, R145, 0x4, R132 ;  /* 0x00000004918a7825 */ /* 0x002fc400078e0284 */
[----:B------:R-:W-:Y:S01]  /*9060*/  @P5 STG.E desc[UR16][R142.64], R6 ;  /* 0x000000068e005986 */ /* 0x000fe2000c101910 */
[----:B------:R-:W-:Y:S01]  /*9070*/  ISETP.LT.AND P5, PT, R2, UR22, !P3 ;  /* 0x0000001602007c0c */ /* 0x000fe2000dfa1270 */
[----:B---3--:R-:W-:Y:S02]  /*9080*/  IMAD.WIDE R4, R147, 0x4, R134 ;  /* 0x0000000493047825 */ /* 0x008fe400078e0286 */
[----:B------:R1:W-:Y:S01]  /*9090*/  @P0 STG.E desc[UR16][R138.64], R70 ;  /* 0x000000468a000986 */ /* 0x0003e2000c101910 */
[----:B------:R-:W-:Y:S01]  /*90a0*/  ISETP.LT.AND P3, PT, R3, UR22, !P3 ;  /* 0x0000001603007c0c */ /* 0x000fe2000df61270 */
[----:B------:R-:W-:Y:S02]  /*90b0*/  VIADD R136, R0, 0x7 ;  /* 0x0000000700887836 */ /* 0x000fe40000000000 */
[----:B------:R3:W-:Y:S01]  /*90c0*/  @P6 STG.E desc[UR16][R4.64], R7 ;  /* 0x0000000704006986 */ /* 0x0007e2000c101910 */
[----:B----4-:R-:W-:Y:S01]  /*90d0*/  IMAD.WIDE R68, R147, 0x4, R132 ;  /* 0x0000000493447825 */ /* 0x010fe200078e0284 */
[----:B------:R-:W-:-:S02]  /*90e0*/  ISETP.LT.AND P6, PT, R2, UR22, !P2 ;  /* 0x0000001602007c0c */ /* 0x000fc4000d7c1270 */
[----:B------:R-:W-:Y:S01]  /*90f0*/  ISETP.GE.AND P0, PT, R136, UR23, PT ;  /* 0x0000001788007c0c */ /* 0x000fe2000bf06270 */
[----:B------:R-:W-:Y:S01]  /*9100*/  VIADD R147, R147, UR5 ;  /* 0x0000000593937c36 */ /* 0x000fe20008000000 */
[----:B------:R4:W-:Y:S01]  /*9110*/  @P1 STG.E desc[UR16][R68.64], R71 ;  /* 0x0000004744001986 */ /* 0x0009e2000c101910 */
[----:B------:R-:W-:Y:S01]  /*9120*/  ISETP.LT.AND P2, PT, R3, UR22, !P2 ;  /* 0x0000001603007c0c */ /* 0x000fe2000d741270 */
[C---:B-1----:R-:W-:Y:S01]  /*9130*/  VIADD R70, R0.reuse, 0x9 ;  /* 0x0000000900467836 */ /* 0x042fe20000000000 */
[----:B------:R-:W-:Y:S01]  /*9140*/  IADD3 R6, PT, PT, R0, 0x8, RZ ;  /* 0x0000000800067810 */ /* 0x000fe20007ffe0ff */
[----:B------:R-:W-:-:S03]  /*9150*/  IMAD.WIDE R136, R147, 0x4, R134 ;  /* 0x0000000493887825 */ /* 0x000fc600078e0286 */
[----:B------:R-:W-:Y:S01]  /*9160*/  ISETP.GE.AND P1, PT, R6, UR23, PT ;  /* 0x0000001706007c0c */ /* 0x000fe2000bf26270 */
[C---:B------:R-:W-:Y:S01]  /*9170*/  VIADD R141, R147.reuse, UR5 ;  /* 0x00000005938d7c36 */ /* 0x040fe20008000000 */
[----:B------:R1:W-:Y:S01]  /*9180*/  @P5 STG.E desc[UR16][R136.64], R8 ;  /* 0x0000000888005986 */ /* 0x0003e2000c101910 */
[----:B------:R-:W-:Y:S01]  /*9190*/  IMAD.WIDE R138, R147, 0x4, R132 ;  /* 0x00000004938a7825 */ /* 0x000fe200078e0284 */
[----:B------:R-:W-:Y:S02]  /*91a0*/  ISETP.LT.AND P5, PT, R2, UR22, !P4 ;  /* 0x0000001602007c0c */ /* 0x000fe4000e7a1270 */
[----:B------:R-:W-:Y:S01]  /*91b0*/  ISETP.LT.AND P4, PT, R3, UR22, !P4 ;  /* 0x0000001603007c0c */ /* 0x000fe2000e781270 */
[C---:B---3--:R-:W-:Y:S01]  /*91c0*/  IMAD.WIDE R4, R141.reuse, 0x4, R134 ;  /* 0x000000048d047825 */ /* 0x048fe200078e0286 */
[----:B------:R-:W-:Y:S01]  /*91d0*/  @P3 STG.E desc[UR16][R138.64], R72 ;  /* 0x000000488a003986 */ /* 0x000fe2000c101910 */
[----:B------:R-:W-:Y:S02]  /*91e0*/  ISETP.GE.AND P3, PT, R70, UR23, PT ;  /* 0x0000001746007c0c */ /* 0x000fe4000bf66270 */
[C---:B----4-:R-:W-:Y:S01]  /*91f0*/  VIADD R71, R141.reuse, UR5 ;  /* 0x000000058d477c36 */ /* 0x050fe20008000000 */
[----:B------:R3:W-:Y:S01]  /*9200*/  @P6 STG.E desc[UR16][R4.64], R9 ;  /* 0x0000000904006986 */ /* 0x0007e2000c101910 */
[----:B------:R-:W-:Y:S01]  /*9210*/  ISETP.LT.AND P6, PT, R2, UR22, !P0 ;  /* 0x0000001602007c0c */ /* 0x000fe2000c7c1270 */
[----:B------:R-:W-:Y:S01]  /*9220*/  IMAD.WIDE R6, R141, 0x4, R132 ;  /* 0x000000048d067825 */ /* 0x000fe200078e0284 */
[----:B------:R-:W-:-:S03]  /*9230*/  ISETP.LT.AND P0, PT, R3, UR22, !P0 ;  /* 0x0000001603007c0c */ /* 0x000fc6000c701270 */
[C---:B------:R-:W-:Y:S01]  /*9240*/  IMAD.WIDE R68, R71.reuse, 0x4, R134 ;  /* 0x0000000447447825 */ /* 0x040fe200078e0286 */
[----:B------:R4:W-:Y:S03]  /*9250*/  @P2 STG.E desc[UR16][R6.64], R73 ;  /* 0x0000004906002986 */ /* 0x0009e6000c101910 */
[C---:B-1----:R-:W-:Y:S01]  /*9260*/  VIADD R137, R71.reuse, UR5 ;  /* 0x0000000547897c36 */ /* 0x042fe20008000000 */
[----:B------:R1:W-:Y:S01]  /*9270*/  @P5 STG.E desc[UR16][R68.64], R10 ;  /* 0x0000000a44005986 */ /* 0x0003e2000c101910 */
[----:B------:R-:W-:Y:S01]  /*9280*/  VIADD R8, R0, 0xa ;  /* 0x0000000a00087836 */ /* 0x000fe20000000000 */
[----:B------:R-:W-:Y:S01]  /*9290*/  ISETP.LT.AND P5, PT, R2, UR22, !P1 ;  /* 0x0000001602007c0c */ /* 0x000fe2000cfa1270 */
[----:B------:R-:W-:Y:S01]  /*92a0*/  IMAD.WIDE R70, R71, 0x4, R132 ;  /* 0x0000000447467825 */ /* 0x000fe200078e0284 */
[----:B------:R-:W-:Y:S02]  /*92b0*/  ISETP.LT.AND P1, PT, R3, UR22, !P1 ;  /* 0x0000001603007c0c */ /* 0x000fe4000cf21270 */
[----:B------:R-:W-:Y:S01]  /*92c0*/  ISETP.GE.AND P2, PT, R8, UR23, PT ;  /* 0x0000001708007c0c */ /* 0x000fe2000bf46270 */
[C---:B---3--:R-:W-:Y:S01]  /*92d0*/  IMAD.WIDE R4, R137.reuse, 0x4, R134 ;  /* 0x0000000489047825 */ /* 0x048fe200078e0286 */
[----:B------:R3:W-:Y:S03]  /*92e0*/  @P4 STG.E desc[UR16][R70.64], R74 ;  /* 0x0000004a46004986 */ /* 0x0007e6000c101910 */
[----:B------:R-:W-:Y:S01]  /*92f0*/  VIADD R8, R0, 0xb ;  /* 0x0000000b00087836 */ /* 0x000fe20000000000 */
[----:B------:R5:W-:Y:S01]  /*9300*/  @P6 STG.E desc[UR16][R4.64], R11 ;  /* 0x0000000b04006986 */ /* 0x000be2000c101910 */
[----:B----4-:R-:W-:Y:S01]  /*9310*/  IMAD.WIDE R6, R137, 0x4, R132 ;  /* 0x0000000489067825 */ /* 0x010fe200078e0284 */
[----:B------:R-:W-:-:S02]  /*9320*/  ISETP.LT.AND P6, PT, R2, UR22, !P3 ;  /* 0x0000001602007c0c */ /* 0x000fc4000dfc1270 */
[----:B------:R-:W-:Y:S01]  /*9330*/  ISETP.GE.AND P4, PT, R8, UR23, PT ;  /* 0x0000001708007c0c */ /* 0x000fe2000bf86270 */
[----:B------:R-:W-:Y:S01]  /*9340*/  VIADD R137, R137, UR5 ;  /* 0x0000000589897c36 */ /* 0x000fe20008000000 */
[----:B------:R-:W-:Y:S01]  /*9350*/  ISETP.LT.AND P3, PT, R3, UR22, !P3 ;  /* 0x0000001603007c0c */ /* 0x000fe2000df61270 */
[----:B-1----:R-:W-:Y:S01]  /*9360*/  VIADD R10, R0, 0xc ;  /* 0x0000000c000a7836 */ /* 0x002fe20000000000 */
[----:B------:R1:W-:Y:S01]  /*9370*/  @P0 STG.E desc[UR16][R6.64], R75 ;  /* 0x0000004b06000986 */ /* 0x0003e2000c101910 */
[----:B------:R-:W-:-:S03]  /*9380*/  IMAD.WIDE R8, R137, 0x4, R134 ;  /* 0x0000000489087825 */ /* 0x000fc600078e0286 */
[----:B------:R-:W-:Y:S01]  /*9390*/  ISETP.GE.AND P0, PT, R10, UR23, PT ;  /* 0x000000170a007c0c */ /* 0x000fe2000bf06270 */
[C---:B---3--:R-:W-:Y:S01]  /*93a0*/  VIADD R71, R137.reuse, UR5 ;  /* 0x0000000589477c36 */ /* 0x048fe20008000000 */
[----:B------:R3:W-:Y:S01]  /*93b0*/  @P5 STG.E desc[UR16][R8.64], R12 ;  /* 0x0000000c08005986 */ /* 0x0007e2000c101910 */
[----:B------:R-:W-:Y:S01]  /*93c0*/  IMAD.WIDE R68, R137, 0x4, R132 ;  /* 0x0000000489447825 */ /* 0x000fe200078e0284 */
[----:B------:R-:W-:Y:S02]  /*93d0*/  ISETP.LT.AND P5, PT, R2, UR22, !P2 ;  /* 0x0000001602007c0c */ /* 0x000fe4000d7a1270 */
[----:B------:R-:W-:Y:S01]  /*93e0*/  ISETP.LT.AND P2, PT, R3, UR22, !P2 ;  /* 0x0000001603007c0c */ /* 0x000fe2000d741270 */
[C---:B-----5:R-:W-:Y:S01]  /*93f0*/  IMAD.WIDE R4, R71.reuse, 0x4, R134 ;  /* 0x0000000447047825 */ /* 0x060fe200078e0286 */
[----:B------:R4:W-:Y:S03]  /*9400*/  @P1 STG.E desc[UR16][R68.64], R76 ;  /* 0x0000004c44001986 */ /* 0x0009e6000c101910 */
[----:B------:R-:W-:Y:S01]  /*9410*/  VIADD R10, R0, 0xd ;  /* 0x0000000d000a7836 */ /* 0x000fe20000000000 */
[----:B------:R5:W-:Y:S01]  /*9420*/  @P6 STG.E desc[UR16][R4.64], R13 ;  /* 0x0000000d04006986 */ /* 0x000be2000c101910 */
[----:B-1----:R-:W-:Y:S01]  /*9430*/  IMAD.WIDE R6, R71, 0x4, R132 ;  /* 0x0000000447067825 */ /* 0x002fe200078e0284 */
[----:B------:R-:W-:-:S02]  /*9440*/  ISETP.LT.AND P6, PT, R2, UR22, !P4 ;  /* 0x0000001602007c0c */ /* 0x000fc4000e7c1270 */
[----:B------:R-:W-:Y:S01]  /*9450*/  ISETP.GE.AND P1, PT, R10, UR23, PT ;  /* 0x000000170a007c0c */ /* 0x000fe2000bf26270 */
[----:B------:R-:W-:Y:S01]  /*9460*/  VIADD R11, R71, UR5 ;  /* 0x00000005470b7c36 */ /* 0x000fe20008000000 */
[----:B------:R1:W-:Y:S01]  /*9470*/  @P3 STG.E desc[UR16][R6.64], R77 ;  /* 0x0000004d06003986 */ /* 0x0003e2000c101910 */
[----:B------:R-:W-:Y:S01]  /*9480*/  VIADD R10, R0, 0xe ;  /* 0x0000000e000a7836 */ /* 0x000fe20000000000 */
[----:B------:R-:W-:Y:S01]  /*9490*/  ISETP.LT.AND P4, PT, R3, UR22, !P4 ;  /* 0x0000001603007c0c */ /* 0x000fe2000e781270 */
[----:B---3--:R-:W-:-:S03]  /*94a0*/  IMAD.WIDE R8, R11, 0x4, R134 ;  /* 0x000000040b087825 */ /* 0x008fc600078e0286 */
[----:B------:R-:W-:Y:S01]  /*94b0*/  ISETP.GE.AND P3, PT, R10, UR23, PT ;  /* 0x000000170a007c0c */ /* 0x000fe2000bf66270 */
[C---:B----4-:R-:W-:Y:S01]  /*94c0*/  VIADD R69, R11.reuse, UR5 ;  /* 0x000000050b457c36 */ /* 0x050fe20008000000 */
[----:B------:R3:W-:Y:S01]  /*94d0*/  @P5 STG.E desc[UR16][R8.64], R14 ;  /* 0x0000000e08005986 */ /* 0x0007e2000c101910 */
[----:B------:R-:W-:Y:S01]  /*94e0*/  IMAD.WIDE R10, R11, 0x4, R132 ;  /* 0x000000040b0a7825 */ /* 0x000fe200078e0284 */
[C---:B------:R-:W-:Y:S02]  /*94f0*/  ISETP.LT.AND P5, PT, R2.reuse, UR22, !P0 ;  /* 0x0000001602007c0c */ /* 0x040fe4000c7a1270 */
[----:B------:R-:W-:Y:S01]  /*9500*/  ISETP.LT.AND P0, PT, R3, UR22, !P0 ;  /* 0x0000001603007c0c */ /* 0x000fe2000c701270 */
[C---:B-----5:R-:W-:Y:S01]  /*9510*/  IMAD.WIDE R4, R69.reuse, 0x4, R134 ;  /* 0x0000000445047825 */ /* 0x060fe200078e0286 */
[----:B------:R4:W-:Y:S03]  /*9520*/  @P2 STG.E desc[UR16][R10.64], R78 ;  /* 0x0000004e0a002986 */ /* 0x0009e6000c101910 */
[----:B-1----:R-:W-:Y:S01]  /*9530*/  IMAD.WIDE R6, R69, 0x4, R132 ;  /* 0x0000000445067825 */ /* 0x002fe200078e0284 */
[----:B------:R1:W-:Y:S01]  /*9540*/  @P6 STG.E desc[UR16][R4.64], R15 ;  /* 0x0000000f04006986 */ /* 0x0003e2000c101910 */
[----:B------:R-:W-:-:S02]  /*9550*/  ISETP.LT.AND P6, PT, R2, UR22, !P1 ;  /* 0x0000001602007c0c */ /* 0x000fc4000cfc1270 */
[----:B------:R-:W-:Y:S01]  /*9560*/  VIADD R69, R69, UR5 ;  /* 0x0000000545457c36 */ /* 0x000fe20008000000 */
[----:B------:R5:W-:Y:S01]  /*9570*/  @P4 STG.E desc[UR16][R6.64], R79 ;  /* 0x0000004f06004986 */ /* 0x000be2000c101910 */
[----:B------:R-:W-:Y:S01]  /*9580*/  VIADD R12, R0, 0xf ;  /* 0x0000000f000c7836 */ /* 0x000fe20000000000 */
[----:B------:R-:W-:Y:S01]  /*9590*/  ISETP.LT.AND P1, PT, R3, UR22, !P1 ;  /* 0x0000001603007c0c */ /* 0x000fe2000cf21270 */
[----:B---3--:R-:W-:-:S03]  /*95a0*/  IMAD.WIDE R8, R69, 0x4, R134 ;  /* 0x0000000445087825 */ /* 0x008fc600078e0286 */
[----:B------:R-:W-:Y:S01]  /*95b0*/  ISETP.GE.AND P2, PT, R12, UR23, PT ;  /* 0x000000170c007c0c */ /* 0x000fe2000bf46270 */
[C---:B------:R-:W-:Y:S01]  /*95c0*/  VIADD R13, R69.reuse, UR5 ;  /* 0x00000005450d7c36 */ /* 0x040fe20008000000 */
[----:B------:R3:W-:Y:S01]  /*95d0*/  @P5 STG.E desc[UR16][R8.64], R16 ;  /* 0x0000001008005986 */ /* 0x0007e2000c101910 */
[----:B----4-:R-:W-:Y:S01]  /*95e0*/  IMAD.WIDE R10, R69, 0x4, R132 ;  /* 0x00000004450a7825 */ /* 0x010fe200078e0284 */
[C---:B------:R-:W-:Y:S02]  /*95f0*/  ISETP.LT.AND P5, PT, R2.reuse, UR22, !P3 ;  /* 0x0000001602007c0c */ /* 0x040fe4000dfa1270 */
[----:B------:R-:W-:Y:S01]  /*9600*/  ISETP.LT.AND P3, PT, R3, UR22, !P3 ;  /* 0x0000001603007c0c */ /* 0x000fe2000df61270 */
[C---:B-1----:R-:W-:Y:S01]  /*9610*/  IMAD.WIDE R4, R13.reuse, 0x4, R134 ;  /* 0x000000040d047825 */ /* 0x042fe200078e0286 */
[----:B------:R1:W-:Y:S03]  /*9620*/  @P0 STG.E desc[UR16][R10.64], R80 ;  /* 0x000000500a000986 */ /* 0x0003e6000c101910 */
[----:B-----5:R-:W-:Y:S01]  /*9630*/  IMAD.WIDE R6, R13, 0x4, R132 ;  /* 0x000000040d067825 */ /* 0x020fe200078e0284 */
[----:B------:R4:W-:Y:S01]  /*9640*/  @P6 STG.E desc[UR16][R4.64], R17 ;  /* 0x0000001104006986 */ /* 0x0009e2000c101910 */
[----:B------:R-:W-:-:S02]  /*9650*/  ISETP.LT.AND P6, PT, R2, UR22, !P2 ;  /* 0x0000001602007c0c */ /* 0x000fc4000d7c1270 */
[----:B------:R-:W-:Y:S01]  /*9660*/  VIADD R12, R0, 0x10 ;  /* 0x00000010000c7836 */ /* 0x000fe20000000000 */
[----:B------:R5:W-:Y:S01]  /*9670*/  @P1 STG.E desc[UR16][R6.64], R81 ;  /* 0x0000005106001986 */ /* 0x000be2000c101910 */
[----:B------:R-:W-:Y:S01]  /*9680*/  VIADD R13, R13, UR5 ;  /* 0x000000050d0d7c36 */ /* 0x000fe20008000000 */
[----:B------:R-:W-:Y:S02]  /*9690*/  ISETP.LT.AND P2, PT, R3, UR22, !P2 ;  /* 0x0000001603007c0c */ /* 0x000fe4000d741270 */
[----:B------:R-:W-:Y:S01]  /*96a0*/  ISETP.GE.AND P4, PT, R12, UR23, PT ;  /* 0x000000170c007c0c */ /* 0x000fe2000bf86270 */
[----:B---3--:R-:W-:Y:S01]  /*96b0*/  IMAD.WIDE R8, R13, 0x4, R134 ;  /* 0x000000040d087825 */ /* 0x008fe200078e0286 */
[----:B------:R-:W-:-:S03]  /*96c0*/  IADD3 R12, PT, PT, R0, 0x11, RZ ;  /* 0x00000011000c7810 */ /* 0x000fc60007ffe0ff */
[C---:B------:R-:W-:Y:S01]  /*96d0*/  VIADD R15, R13.reuse, UR5 ;  /* 0x000000050d0f7c36 */ /* 0x040fe20008000000 */
[----:B------:R3:W-:Y:S01]  /*96e0*/  @P5 STG.E desc[UR16][R8.64], R18 ;  /* 0x0000001208005986 */ /* 0x0007e2000c101910 */
[----:B-1----:R-:W-:Y:S01]  /*96f0*/  IMAD.WIDE R10, R13, 0x4, R132 ;  /* 0x000000040d0a7825 */ /* 0x002fe200078e0284 */
[----:B------:R-:W-:Y:S02]  /*9700*/  ISETP.GE.AND P0, PT, R12, UR23, PT ;  /* 0x000000170c007c0c */ /* 0x000fe4000bf06270 */
[----:B------:R-:W-:Y:S01]  /*9710*/  ISETP.LT.AND P5, PT, R2, UR22, !P4 ;  /* 0x0000001602007c0c */ /* 0x000fe2000e7a1270 */
[----:B----4-:R-:W-:Y:S01]  /*9720*/  IMAD.WIDE R4, R15, 0x4, R134 ;  /* 0x000000040f047825 */ /* 0x010fe200078e0286 */
[----:B------:R1:W-:Y:S01]  /*9730*/  @P3 STG.E desc[UR16][R10.64], R82 ;  /* 0x000000520a003986 */ /* 0x0003e2000c101910 */
[----:B------:R-:W-:Y:S02]  /*9740*/  ISETP.LT.AND P4, PT, R3, UR22, !P4 ;  /* 0x0000001603007c0c */ /* 0x000fe4000e781270 */
[----:B------:R-:W-:Y:S01]  /*9750*/  VIADD R12, R0, 0x12 ;  /* 0x00000012000c7836 */ /* 0x000fe20000000000 */
[----:B------:R4:W-:Y:S01]  /*9760*/  @P6 STG.E desc[UR16][R4.64], R19 ;  /* 0x0000001304006986 */ /* 0x0009e2000c101910 */
[----:B-----5:R-:W-:Y:S01]  /*9770*/  IMAD.WIDE R6, R15, 0x4, R132 ;  /* 0x000000040f067825 */ /* 0x020fe200078e0284 */
        /* <DEDUP_REMOVED lines=10> */
[----:B-1----:R-:W-:Y:S01]  /*9820*/  IMAD.WIDE R10, R15, 0x4, R132 ;  /* 0x000000040f0a7825 */ /* 0x002fe200078e0284 */
[----:B------:R-:W-:Y:S02]  /*9830*/  ISETP.LT.AND P5, PT, R2, UR22, !P1 ;  /* 0x0000001602007c0c */ /* 0x000fe4000cfa1270 */
[----:B------:R-:W-:Y:S01]  /*9840*/  ISETP.LT.AND P1, PT, R3, UR22, !P1 ;  /* 0x0000001603007c0c */ /* 0x000fe2000cf21270 */
[C---:B----4-:R-:W-:Y:S01]  /*9850*/  IMAD.WIDE R4, R13.reuse, 0x4, R134 ;  /* 0x000000040d047825 */ /* 0x050fe200078e0286 */
[----:B------:R1:W-:Y:S03]  /*9860*/  @P4 STG.E desc[UR16][R10.64], R84 ;  /* 0x000000540a004986 */ /* 0x0003e6000c101910 */
        /* <DEDUP_REMOVED lines=53> */
[----:B------:R1:W-:Y:S01]  /*9bc0*/  @P0 STG.E desc[UR16][R10.64], R90 ;  /* 0x0000005a0a000986 */ /* 0x0003e2000c101910 */
[----:B------:R-:W-:Y:S02]  /*9bd0*/  IADD3 R12, PT, PT, R0, 0x1a, RZ ;  /* 0x0000001a000c7810 */ /* 0x000fe40007ffe0ff */
[----:B-----5:R-:W-:Y:S01]  /*9be0*/  IMAD.WIDE R6, R15, 0x4, R132 ;  /* 0x000000040f067825 */ /* 0x020fe200078e0284 */
[----:B------:R4:W-:Y:S01]  /*9bf0*/  @P6 STG.E desc[UR16][R4.64], R27 ;  /* 0x0000001b04006986 */ /* 0x0009e2000c101910 */
[----:B------:R-:W-:-:S02]  /*9c00*/  ISETP.LT.AND P6, PT, R2, UR22, !P2 ;  /* 0x0000001602007c0c */ /* 0x000fc4000d7c1270 */
[----:B------:R-:W-:Y:S01]  /*9c10*/  VIADD R15, R15, UR5 ;  /* 0x000000050f0f7c36 */ /* 0x000fe20008000000 */
[----:B------:R-:W-:Y:S01]  /*9c20*/  ISETP.GE.AND P4, PT, R12, UR23, PT ;  /* 0x000000170c007c0c */ /* 0x000fe2000bf86270 */
[----:B------:R-:W-:Y:S01]  /*9c30*/  VIADD R12, R0, 0x1b ;  /* 0x0000001b000c7836 */ /* 0x000fe20000000000 */
[----:B------:R5:W-:Y:S01]  /*9c40*/  @P1 STG.E desc[UR16][R6.64], R91 ;  /* 0x0000005b06001986 */ /* 0x000be2000c101910 */
[----:B---3--:R-:W-:Y:S01]  /*9c50*/  IMAD.WIDE R8, R15, 0x4, R134 ;  /* 0x000000040f087825 */ /* 0x008fe200078e0286 */
[----:B------:R-:W-:Y:S02]  /*9c60*/  ISETP.LT.AND P2, PT, R3, UR22, !P2 ;  /* 0x0000001603007c0c */ /* 0x000fe4000d741270 */
[----:B------:R-:W-:Y:S01]  /*9c70*/  ISETP.GE.AND P0, PT, R12, UR23, PT ;  /* 0x000000170c007c0c */ /* 0x000fe2000bf06270 */
[C---:B------:R-:W-:Y:S01]  /*9c80*/  VIADD R13, R15.reuse, UR5 ;  /* 0x000000050f0d7c36 */ /* 0x040fe20008000000 */
[----:B------:R3:W-:Y:S01]  /*9c90*/  @P5 STG.E desc[UR16][R8.64], R28 ;  /* 0x0000001c08005986 */ /* 0x0007e2000c101910 */
[----:B-1----:R-:W-:Y:S01]  /*9ca0*/  IMAD.WIDE R10, R15, 0x4, R132 ;  /* 0x000000040f0a7825 */ /* 0x002fe200078e0284 */
[----:B------:R-:W-:-:S02]  /*9cb0*/  ISETP.LT.AND P5, PT, R2, UR22, !P4 ;  /* 0x0000001602007c0c */ /* 0x000fc4000e7a1270 */
[----:B------:R-:W-:Y:S01]  /*9cc0*/  ISETP.LT.AND P4, PT, R3, UR22, !P4 ;  /* 0x0000001603007c0c */ /* 0x000fe2000e781270 */
[C---:B----4-:R-:W-:Y:S01]  /*9cd0*/  IMAD.WIDE R4, R13.reuse, 0x4, R134 ;  /* 0x000000040d047825 */ /* 0x050fe200078e0286 */
[----:B------:R1:W-:Y:S03]  /*9ce0*/  @P3 STG.E desc[UR16][R10.64], R92 ;  /* 0x0000005c0a003986 */ /* 0x0003e6000c101910 */
[----:B------:R-:W-:Y:S01]  /*9cf0*/  VIADD R12, R0, 0x1c ;  /* 0x0000001c000c7836 */ /* 0x000fe20000000000 */
[----:B------:R4:W-:Y:S01]  /*9d00*/  @P6 STG.E desc[UR16][R4.64], R29 ;  /* 0x0000001d04006986 */ /* 0x0009e2000c101910 */
[C---:B-----5:R-:W-:Y:S01]  /*9d10*/  IMAD.WIDE R6, R13.reuse, 0x4, R132 ;  /* 0x000000040d067825 */ /* 0x060fe200078e0284 */
[----:B------:R-:W-:Y:S02]  /*9d20*/  ISETP.LT.AND P6, PT, R2, UR22, !P0 ;  /* 0x0000001602007c0c */ /* 0x000fe4000c7c1270 */
        /* <DEDUP_REMOVED lines=28> */
[C---:B------:R-:W-:Y:S02]  /*9ef0*/  ISETP.LT.AND P5, PT, R2.reuse, UR22, !P2 ;  /* 0x0000001602007c0c */ /* 0x040fe4000d7a1270 */
[----:B------:R-:W-:Y:S01]  /*9f00*/  ISETP.LT.AND P2, PT, R3, UR22, !P2 ;  /* 0x0000001603007c0c */ /* 0x000fe2000d741270 */
[C---:B----4-:R-:W-:Y:S01]  /*9f10*/  IMAD.WIDE R4, R13.reuse, 0x4, R134 ;  /* 0x000000040d047825 */ /* 0x050fe200078e0286 */
[----:B------:R1:W-:Y:S03]  /*9f20*/  @P1 STG.E desc[UR16][R10.64], R96 ;  /* 0x000000600a001986 */ /* 0x0003e6000c101910 */
[----:B-----5:R-:W-:Y:S01]  /*9f30*/  IMAD.WIDE R6, R13, 0x4, R132 ;  /* 0x000000040d067825 */ /* 0x020fe200078e0284 */
[----:B------:R4:W-:Y:S01]  /*9f40*/  @P6 STG.E desc[UR16][R4.64], R33 ;  /* 0x0000002104006986 */ /* 0x0009e2000c101910 */
[----:B------:R-:W-:-:S02]  /*9f50*/  ISETP.LT.AND P6, PT, R2, UR22, !P4 ;  /* 0x0000001602007c0c */ /* 0x000fc4000e7c1270 */
[----:B------:R-:W-:Y:S01]  /*9f60*/  VIADD R12, R0, 0x20 ;  /* 0x00000020000c7836 */ /* 0x000fe20000000000 */
[----:B------:R-:W-:Y:S01]  /*9f70*/  ISETP.LT.AND P4, PT, R3, UR22, !P4 ;  /* 0x0000001603007c0c */ /* 0x000fe2000e781270 */
[----:B------:R-:W-:Y:S01]  /*9f80*/  VIADD R13, R13, UR5 ;  /* 0x000000050d0d7c36 */ /* 0x000fe20008000000 */
[----:B------:R5:W-:Y:S02]  /*9f90*/  @P3 STG.E desc[UR16][R6.64], R97 ;  /* 0x0000006106003986 */ /* 0x000be4000c101910 */
[----:B------:R-:W-:Y:S01]  /*9fa0*/  ISETP.GE.AND P0, PT, R12, UR23, PT ;  /* 0x000000170c007c0c */ /* 0x000fe2000bf06270 */
[----:B---3--:R-:W-:-:S04]  /*9fb0*/  IMAD.WIDE R8, R13, 0x4, R134 ;  /* 0x000000040d087825 */ /* 0x008fc800078e0286 */
[C---:B------:R-:W-:Y:S01]  /*9fc0*/  VIADD R15, R13.reuse, UR5 ;  /* 0x000000050d0f7c36 */ /* 0x040fe20008000000 */
[----:B------:R3:W-:Y:S01]  /*9fd0*/  @P5 STG.E desc[UR16][R8.64], R34 ;  /* 0x0000002208005986 */ /* 0x0007e2000c101910 */
[----:B------:R-:W-:Y:S01]  /*9fe0*/  VIADD R12, R0, 0x21 ;  /* 0x00000021000c7836 */ /* 0x000fe20000000000 */
[----:B------:R-:W-:Y:S01]  /*9ff0*/  ISETP.LT.AND P5, PT, R2, UR22, !P0 ;  /* 0x0000001602007c0c */ /* 0x000fe2000c7a1270 */
[----:B-1----:R-:W-:Y:S01]  /*a000*/  IMAD.WIDE R10, R13, 0x4, R132 ;  /* 0x000000040d0a7825 */ /* 0x002fe200078e0284 */
[----:B------:R-:W-:Y:S02]  /*a010*/  ISETP.LT.AND P0, PT, R3, UR22, !P0 ;  /* 0x0000001603007c0c */ /* 0x000fe4000c701270 */
[----:B------:R-:W-:Y:S01]  /*a020*/  ISETP.GE.AND P1, PT, R12, UR23, PT ;  /* 0x000000170c007c0c */ /* 0x000fe2000bf26270 */
[C---:B----4-:R-:W-:Y:S01]  /*a030*/  IMAD.WIDE R4, R15.reuse, 0x4, R134 ;  /* 0x000000040f047825 */ /* 0x050fe200078e0286 */
[----:B------:R1:W-:Y:S03]  /*a040*/  @P2 STG.E desc[UR16][R10.64], R98 ;  /* 0x000000620a002986 */ /* 0x0003e6000c101910 */
[----:B-----5:R-:W-:Y:S01]  /*a050*/  IMAD.WIDE R6, R15, 0x4, R132 ;  /* 0x000000040f067825 */ /* 0x020fe200078e0284 */
        /* <DEDUP_REMOVED lines=9> */
[----:B------:R-:W-:Y:S01]  /*a0f0*/  IADD3 R12, PT, PT, R0, 0x23, RZ ;  /* 0x00000023000c7810 */ /* 0x000fe20007ffe0ff */
[----:B-1----:R-:W-:Y:S01]  /*a100*/  IMAD.WIDE R10, R15, 0x4, R132 ;  /* 0x000000040f0a7825 */ /* 0x002fe200078e0284 */
[----:B------:R1:W-:Y:S01]  /*a110*/  @P5 STG.E desc[UR16][R8.64], R36 ;  /* 0x0000002408005986 */ /* 0x0003e2000c101910 */
[----:B------:R-:W-:Y:S02]  /*a120*/  ISETP.LT.AND P5, PT, R2, UR22, !P3 ;  /* 0x0000001602007c0c */ /* 0x000fe4000dfa1270 */
[----:B----4-:R-:W-:Y:S01]  /*a130*/  IMAD.WIDE R4, R13, 0x4, R134 ;  /* 0x000000040d047825 */ /* 0x010fe200078e0286 */
[----:B------:R-:W-:Y:S01]  /*a140*/  ISETP.GE.AND P2, PT, R12, UR23, PT ;  /* 0x000000170c007c0c */ /* 0x000fe2000bf46270 */
[----:B------:R3:W-:Y:S01]  /*a150*/  @P0 STG.E desc[UR16][R10.64], R100 ;  /* 0x000000640a000986 */ /* 0x0007e2000c101910 */
[----:B------:R-:W-:Y:S01]  /*a160*/  ISETP.LT.AND P3, PT, R3, UR22, !P3 ;  /* 0x0000001603007c0c */ /* 0x000fe2000df61270 */
[----:B-----5:R-:W-:-:S02]  /*a170*/  IMAD.WIDE R6, R13, 0x4, R132 ;  /* 0x000000040d067825 */ /* 0x020fc400078e0284 */
[----:B------:R4:W-:Y:S01]  /*a180*/  @P4 STG.E desc[UR16][R4.64], R37 ;  /* 0x0000002504004986 */ /* 0x0009e2000c101910 */
[----:B------:R-:W-:Y:S01]  /*a190*/  ISETP.LT.AND P4, PT, R2, UR22, !P2 ;  /* 0x0000001602007c0c */ /* 0x000fe2000d781270 */
[----:B------:R-:W-:Y:S02]  /*a1a0*/  VIADD R12, R0, 0x24 ;  /* 0x00000024000c7836 */ /* 0x000fe40000000000 */
[----:B------:R-:W-:Y:S01]  /*a1b0*/  VIADD R13, R13, UR5 ;  /* 0x000000050d0d7c36 */ /* 0x000fe20008000000 */
[----:B------:R5:W-:Y:S01]  /*a1c0*/  @P6 STG.E desc[UR16][R6.64], R101 ;  /* 0x0000006506006986 */ /* 0x000be2000c101910 */
[----:B------:R-:W-:Y:S02]  /*a1d0*/  ISETP.LT.AND P6, PT, R3, UR22, !P2 ;  /* 0x0000001603007c0c */ /* 0x000fe4000d7c1270 */
[----:B-1----:R-:W-:Y:S01]  /*a1e0*/  IMAD.WIDE R8, R13, 0x4, R134 ;  /* 0x000000040d087825 */ /* 0x002fe200078e0286 */
[----:B------:R-:W-:-:S03]  /*a1f0*/  ISETP.GE.AND P1, PT, R12, UR23, PT ;  /* 0x000000170c007c0c */ /* 0x000fc6000bf26270 */
[C---:B------:R-:W-:Y:S01]  /*a200*/  VIADD R15, R13.reuse, UR5 ;  /* 0x000000050d0f7c36 */ /* 0x040fe20008000000 */
[----:B------:R1:W-:Y:S01]  /*a210*/  @P5 STG.E desc[UR16][R8.64], R38 ;  /* 0x0000002608005986 */ /* 0x0003e2000c101910 */
[----:B------:R-:W-:Y:S01]  /*a220*/  VIADD R12, R0, 0x25 ;  /* 0x00000025000c7836 */ /* 0x000fe20000000000 */
[----:B------:R-:W-:Y:S01]  /*a230*/  ISETP.LT.AND P5, PT, R2, UR22, !P1 ;  /* 0x0000001602007c0c */ /* 0x000fe2000cfa1270 */
[----:B---3--:R-:W-:Y:S01]  /*a240*/  IMAD.WIDE R10, R13, 0x4, R132 ;  /* 0x000000040d0a7825 */ /* 0x008fe200078e0284 */
[----:B------:R-:W-:Y:S02]  /*a250*/  ISETP.LT.AND P1, PT, R3, UR22, !P1 ;  /* 0x0000001603007c0c */ /* 0x000fe4000cf21270 */
[----:B------:R-:W-:Y:S01]  /*a260*/  ISETP.GE.AND P0, PT, R12, UR23, PT ;  /* 0x000000170c007c0c */ /* 0x000fe2000bf06270 */
[C---:B----4-:R-:W-:Y:S01]  /*a270*/  IMAD.WIDE R4, R15.reuse, 0x4, R134 ;  /* 0x000000040f047825 */ /* 0x050fe200078e0286 */
        /* <DEDUP_REMOVED lines=9> */
[----:B-1----:R-:W-:-:S04]  /*a310*/  IMAD.WIDE R8, R15, 0x4, R134 ;  /* 0x000000040f087825 */ /* 0x002fc800078e0286 */
        /* <DEDUP_REMOVED lines=43> */
[----:B----4-:R-:W-:Y:S01]  /*a5d0*/  IMAD.WIDE R4, R13, 0x4, R134 ;  /* 0x000000040d047825 */ /* 0x010fe200078e0286 */
[----:B------:R3:W-:Y:S01]  /*a5e0*/  @P0 STG.E desc[UR16][R10.64], R108 ;  /* 0x0000006c0a000986 */ /* 0x0007e2000c101910 */
[----:B------:R-:W-:-:S02]  /*a5f0*/  IADD3 R12, PT, PT, R0, 0x2c, RZ ;  /* 0x0000002c000c7810 */ /* 0x000fc40007ffe0ff */
[C---:B-----5:R-:W-:Y:S01]  /*a600*/  IMAD.WIDE R6, R13.reuse, 0x4, R132 ;  /* 0x000000040d067825 */ /* 0x060fe200078e0284 */
[----:B------:R4:W-:Y:S01]  /*a610*/  @P4 STG.E desc[UR16][R4.64], R45 ;  /* 0x0000002d04004986 */ /* 0x0009e2000c101910 */
[----:B------:R-:W-:Y:S02]  /*a620*/  ISETP.LT.AND P4, PT, R2, UR22, !P2 ;  /* 0x0000001602007c0c */ /* 0x000fe4000d781270 */
        /* <DEDUP_REMOVED lines=75> */
[----:B-1----:R-:W-:-:S03]  /*aae0*/  IMAD.WIDE R8, R13, 0x4, R134 ;  /* 0x000000040d087825 */ /* 0x002fc600078e0286 */
[----:B------:R-:W-:Y:S01]  /*aaf0*/  ISETP.GE.AND P1, PT, R12, UR23, PT ;  /* 0x000000170c007c0c */ /* 0x000fe2000bf26270 */
[C---:B------:R-:W-:Y:S01]  /*ab00*/  VIADD R15, R13.reuse, UR5 ;  /* 0x000000050d0f7c36 */ /* 0x040fe20008000000 */
[----:B------:R-:W-:Y:S01]  /*ab10*/  IADD3 R12, PT, PT, R0, 0x35, RZ ;  /* 0x00000035000c7810 */ /* 0x000fe20007ffe0ff */
[----:B---3--:R-:W-:Y:S01]  /*ab20*/  IMAD.WIDE R10, R13, 0x4, R132 ;  /* 0x000000040d0a7825 */ /* 0x008fe200078e0284 */
        /* <DEDUP_REMOVED lines=32> */
[----:B------:R-:W-:Y:S02]  /*ad30*/  VIADD R12, R0, 0x39 ;  /* 0x00000039000c7836 */ /* 0x000fe40000000000 */
[----:B-1----:R-:W-:-:S03]  /*ad40*/  IMAD.WIDE R8, R13, 0x4, R134 ;  /* 0x000000040d087825 */ /* 0x002fc600078e0286 */
[----:B------:R-:W-:Y:S01]  /*ad50*/  ISETP.GE.AND P1, PT, R12, UR23, PT ;  /* 0x000000170c007c0c */ /* 0x000fe2000bf26270 */
[C---:B------:R-:W-:Y:S01]  /*ad60*/  VIADD R15, R13.reuse, UR5 ;  /* 0x000000050d0f7c36 */ /* 0x040fe20008000000 */
[----:B------:R1:W-:Y:S01]  /*ad70*/  @P5 STG.E desc[UR16][R8.64], R58 ;  /* 0x0000003a08005986 */ /* 0x0003e2000c101910 */
[----:B---3--:R-:W-:Y:S01]  /*ad80*/  IMAD.WIDE R10, R13, 0x4, R132 ;  /* 0x000000040d0a7825 */ /* 0x008fe200078e0284 */
        /* <DEDUP_REMOVED lines=13> */
[----:B-1----:R-:W-:-:S03]  /*ae60*/  IMAD.WIDE R8, R15, 0x4, R134 ;  /* 0x000000040f087825 */ /* 0x002fc600078e0286 */
[----:B------:R-:W-:Y:S01]  /*ae70*/  ISETP.GE.AND P2, PT, R12, UR23, PT ;  /* 0x000000170c007c0c */ /* 0x000fe2000bf46270 */
        /* <DEDUP_REMOVED lines=8> */
[----:B------:R-:W-:Y:S03]  /*af00*/  @P0 STG.E desc[UR16][R10.64], R124 ;  /* 0x0000007c0a000986 */ /* 0x000fe6000c101910 */
[----:B-----5:R-:W-:Y:S01]  /*af10*/  IMAD.WIDE R6, R13, 0x4, R132 ;  /* 0x000000040d067825 */ /* 0x020fe200078e0284 */
[----:B------:R3:W-:Y:S01]  /*af20*/  @P4 STG.E desc[UR16][R4.64], R61 ;  /* 0x0000003d04004986 */ /* 0x0007e2000c101910 */
[----:B------:R-:W-:-:S02]  /*af30*/  ISETP.LT.AND P4, PT, R2, UR22, !P2 ;  /* 0x0000001602007c0c */ /* 0x000fc4000d781270 */
[----:B------:R-:W-:Y:S01]  /*af40*/  VIADD R13, R13, UR5 ;  /* 0x000000050d0d7c36 */ /* 0x000fe20008000000 */
[----:B------:R4:W-:Y:S01]  /*af50*/  @P6 STG.E desc[UR16][R6.64], R125 ;  /* 0x0000007d06006986 */ /* 0x0009e2000c101910 */
[----:B------:R-:W-:Y:S01]  /*af60*/  VIADD R12, R0, 0x3d ;  /* 0x0000003d000c7836 */ /* 0x000fe20000000000 */
[----:B------:R-:W-:Y:S01]  /*af70*/  ISETP.LT.AND P2, PT, R3, UR22, !P2 ;  /* 0x0000001603007c0c */ /* 0x000fe2000d741270 */
[C---:B------:R-:W-:Y:S01]  /*af80*/  VIADD R15, R13.reuse, UR5 ;  /* 0x000000050d0f7c36 */ /* 0x040fe20008000000 */
[----:B------:R-:W-:Y:S01]  /*af90*/  ISETP.LT.AND P6, PT, R2, UR22, !P1 ;  /* 0x0000001602007c0c */ /* 0x000fe2000cfc1270 */
[----:B-1----:R-:W-:Y:S01]  /*afa0*/  IMAD.WIDE R8, R13, 0x4, R134 ;  /* 0x000000040d087825 */ /* 0x002fe200078e0286 */
[----:B------:R-:W-:Y:S02]  /*afb0*/  ISETP.GE.AND P0, PT, R12, UR23, PT ;  /* 0x000000170c007c0c */ /* 0x000fe4000bf06270 */
[----:B------:R-:W-:Y:S01]  /*afc0*/  IADD3 R12, PT, PT, R0, 0x3e, RZ ;  /* 0x0000003e000c7810 */ /* 0x000fe20007ffe0ff */
[----:B------:R-:W-:Y:S01]  /*afd0*/  VIADD R17, R15, UR5 ;  /* 0x000000050f117c36 */ /* 0x000fe20008000000 */
[----:B------:R1:W-:Y:S01]  /*afe0*/  @P5 STG.E desc[UR16][R8.64], R62 ;  /* 0x0000003e08005986 */ /* 0x0003e2000c101910 */
[----:B---3--:R-:W-:Y:S01]  /*aff0*/  IMAD.WIDE R4, R13, 0x4, R132 ;  /* 0x000000040d047825 */ /* 0x008fe200078e0284 */
[----:B------:R-:W-:-:S02]  /*b000*/  ISETP.GE.AND P5, PT, R12, UR23, PT ;  /* 0x000000170c007c0c */ /* 0x000fc4000bfa6270 */
[----:B------:R-:W-:Y:S01]  /*b010*/  ISETP.LT.AND P1, PT, R3, UR22, !P1 ;  /* 0x0000001603007c0c */ /* 0x000fe2000cf21270 */
[C---:B----4-:R-:W-:Y:S01]  /*b020*/  IMAD.WIDE R6, R15.reuse, 0x4, R134 ;  /* 0x000000040f067825 */ /* 0x050fe200078e0286 */
[----:B------:R3:W-:Y:S03]  /*b030*/  @P3 STG.E desc[UR16][R4.64], R126 ;  /* 0x0000007e04003986 */ /* 0x0007e6000c101910 */
[----:B------:R-:W-:Y:S01]  /*b040*/  IMAD.WIDE R10, R15, 0x4, R132 ;  /* 0x000000040f0a7825 */ /* 0x000fe200078e0284 */
[----:B------:R-:W-:Y:S01]  /*b050*/  @P4 STG.E desc[UR16][R6.64], R63 ;  /* 0x0000003f06004986 */ /* 0x000fe2000c101910 */
[----:B------:R-:W-:Y:S02]  /*b060*/  ISETP.LT.AND P4, PT, R2, UR22, !P5 ;  /* 0x0000001602007c0c */ /* 0x000fe4000ef81270 */
[----:B------:R-:W-:Y:S01]  /*b070*/  IMAD.WIDE R12, R17, 0x4, R134 ;  /* 0x00000004110c7825 */ /* 0x000fe200078e0286 */
[----:B------:R-:W-:Y:S01]  /*b080*/  @P2 STG.E desc[UR16][R10.64], R127 ;  /* 0x0000007f0a002986 */ /* 0x000fe2000c101910 */
[----:B------:R-:W-:-:S02]  /*b090*/  ISETP.LT.AND P5, PT, R3, UR22, !P5 ;  /* 0x0000001603007c0c */ /* 0x000fc4000efa1270 */
[----:B------:R-:W-:Y:S01]  /*b0a0*/  VIADD R0, R0, 0x3f ;  /* 0x0000003f00007836 */ /* 0x000fe20000000000 */
[----:B------:R4:W-:Y:S01]  /*b0b0*/  @P6 STG.E desc[UR16][R12.64], R64 ;  /* 0x000000400c006986 */ /* 0x0009e2000c101910 */
[----:B------:R-:W-:Y:S01]  /*b0c0*/  ISETP.LT.AND P6, PT, R2, UR22, !P0 ;  /* 0x0000001602007c0c */ /* 0x000fe2000c7c1270 */
[----:B-1----:R-:W-:Y:S01]  /*b0d0*/  VIADD R9, R17, UR5 ;  /* 0x0000000511097c36 */ /* 0x002fe20008000000 */
[----:B------:R-:W-:Y:S02]  /*b0e0*/  ISETP.LT.AND P0, PT, R3, UR22, !P0 ;  /* 0x0000001603007c0c */ /* 0x000fe4000c701270 */
[----:B------:R-:W-:Y:S01]  /*b0f0*/  ISETP.GE.AND P3, PT, R0, UR23, PT ;  /* 0x0000001700007c0c */ /* 0x000fe2000bf66270 */
[C---:B------:R-:W-:Y:S02]  /*b100*/  VIADD R15, R9.reuse, UR5 ;  /* 0x00000005090f7c36 */ /* 0x040fe40008000000 */
[----:B---3--:R-:W-:Y:S01]  /*b110*/  IMAD.WIDE R4, R9, 0x4, R134 ;  /* 0x0000000409047825 */ /* 0x008fe200078e0286 */
[----:B------:R-:W-:-:S02]  /*b120*/  ISETP.LT.AND P2, PT, R2, UR22, !P3 ;  /* 0x0000001602007c0c */ /* 0x000fc4000df41270 */
[----:B------:R-:W-:Y:S01]  /*b130*/  ISETP.LT.AND P3, PT, R3, UR22, !P3 ;  /* 0x0000001603007c0c */ /* 0x000fe2000df61270 */
[----:B------:R-:W-:-:S04]  /*b140*/  IMAD.WIDE R2, R17, 0x4, R132 ;  /* 0x0000000411027825 */ /* 0x000fc800078e0284 */
[----:B----4-:R-:W-:Y:S01]  /*b150*/  VIADD R13, R15, UR5 ;  /* 0x000000050f0d7c36 */ /* 0x010fe20008000000 */
[----:B------:R1:W-:Y:S01]  /*b160*/  @P1 STG.E desc[UR16][R2.64], R128 ;  /* 0x0000008002001986 */ /* 0x0003e2000c101910 */
[----:B------:R-:W-:-:S03]  /*b170*/  IMAD.WIDE R6, R9, 0x4, R132 ;  /* 0x0000000409067825 */ /* 0x000fc600078e0284 */
        /* <DEDUP_REMOVED lines=8> */
[----:B------:R1:W-:Y:S04]  /*b200*/  @P2 STG.E desc[UR16][R134.64], R67 ;  /* 0x0000004386002986 */ /* 0x0003e8000c101910 */
[----:B------:R1:W-:Y:S01]  /*b210*/  @P3 STG.E desc[UR16][R132.64], R131 ;  /* 0x0000008384003986 */ /* 0x0003e2000c101910 */
[----:B--2---:R-:W-:Y:S06]  /*b220*/  BAR.SYNC.DEFER_BLOCKING 0x0 ;  /* 0x0000000000007b1d */ /* 0x004fec0000010000 */
[----:B------:R-:W-:Y:S05]  /*b230*/  BRA.U UP0, `(.L_x_14) ;  /* 0x0000000100a07547 */ /* 0x000fea000b800000 */
[----:B------:R-:W2:Y:S01]  /*b240*/  S2UR UR5, SR_CgaCtaId ;  /* 0x00000000000579c3 */ /* 0x000ea20000008800 */
[----:B------:R-:W-:Y:S01]  /*b250*/  NOP ;  /* 0x0000000000007918 */ /* 0x000fe20000000000 */
[----:B------:R-:W-:Y:S01]  /*b260*/  UMOV UR4, 0x50 ;  /* 0x0000005000047882 */ /* 0x000fe20000000000 */
[----:B------:R-:W-:Y:S02]  /*b270*/  IMAD.U32 R0, RZ, RZ, UR13 ;  /* 0x0000000dff007e24 */ /* 0x000fe4000f8e00ff */
[----:B-1----:R-:W-:Y:S02]  /*b280*/  IMAD.MOV.U32 R3, RZ, RZ, 0xff ;  /* 0x000000ffff037424 */ /* 0x002fe400078e00ff */
[----:B------:R-:W-:Y:S01]  /*b290*/  IMAD.MOV.U32 R7, RZ, RZ, 0x1 ;  /* 0x00000001ff077424 */ /* 0x000fe200078e00ff */
[----:B------:R-:W-:-:S04]  /*b2a0*/  LOP3.LUT R0, R0, 0xffff, RZ, 0xc0, !PT ;  /* 0x0000ffff00007812 */ /* 0x000fc800078ec0ff */
[----:B------:R-:W-:-:S05]  /*b2b0*/  SHF.R.U32.HI R0, RZ, 0x5, R0 ;  /* 0x00000005ff007819 */ /* 0x000fca0000011600 */
[----:B------:R-:W-:Y:S01]  /*b2c0*/  VIADD R2, R0, 0x10 ;  /* 0x0000001000027836 */ /* 0x000fe20000000000 */
[----:B------:R-:W-:Y:S01]  /*b2d0*/  SHF.L.U32 R0, R3, R0, RZ ;  /* 0x0000000003007219 */ /* 0x000fe200000006ff */
[----:B--2---:R-:W-:-:S03]  /*b2e0*/  ULEA UR6, UR5, UR4, 0x18 ;  /* 0x0000000405067291 */ /* 0x004fc6000f8ec0ff */
[----:B------:R-:W-:-:S04]  /*b2f0*/  SHF.L.U32 R3, R7, R2, RZ ;  /* 0x0000000207037219 */ /* 0x000fc800000006ff */
[----:B------:R-:W-:Y:S02]  /*b300*/  LOP3.LUT R0, R3, R0, RZ, 0xfc, !PT ;  /* 0x0000000003007212 */ /* 0x000fe400078efcff */
[----:B------:R-:W1:Y:S02]  /*b310*/  LDS R5, [UR6] ;  /* 0x00000006ff057984 */ /* 0x000e640008000800 */
[C---:B------:R-:W-:Y:S02]  /*b320*/  LOP3.LUT R2, R0.reuse, 0xffff, RZ, 0xc0, !PT ;  /* 0x0000ffff00027812 */ /* 0x040fe400078ec0ff */
[----:B-1----:R-:W-:-:S04]  /*b330*/  LOP3.LUT R3, R0, 0xffff, R5, 0x80, !PT ;  /* 0x0000ffff00037812 */ /* 0x002fc800078e8005 */
[----:B------:R-:W-:-:S13]  /*b340*/  ISETP.NE.AND P0, PT, R3, R2, PT ;  /* 0x000000020300720c */ /* 0x000fda0003f05270 */
[----:B------:R-:W-:Y:S05]  /*b350*/  @P0 BRA `(.L_x_15) ;  /* 0x0000000000500947 */ /* 0x000fea0003800000 */
[----:B------:R-:W-:Y:S02]  /*b360*/  SHF.R.U32.HI R5, RZ, 0x10, R5 ;  /* 0x00000010ff057819 */ /* 0x000fe40000011605 */
[----:B------:R-:W-:-:S04]  /*b370*/  SHF.R.U32.HI R2, RZ, 0x10, R0 ;  /* 0x00000010ff027819 */ /* 0x000fc80000011600 */
[----:B------:R-:W-:-:S04]  /*b380*/  LOP3.LUT R5, R5, R2, RZ, 0xc0, !PT ;  /* 0x0000000205057212 */ /* 0x000fc800078ec0ff */
[----:B------:R-:W-:-:S13]  /*b390*/  ISETP.NE.AND P0, PT, R5, R2, PT ;  /* 0x000000020500720c */ /* 0x000fda0003f05270 */
[----:B------:R-:W-:Y:S05]  /*b3a0*/  @P0 BRA `(.L_x_16) ;  /* 0x0000000000300947 */ /* 0x000fea0003800000 */
[----:B------:R-:W-:Y:S01]  /*b3b0*/  R2UR UR4, R0 ;  /* 0x00000000000472ca */ /* 0x000fe200000e0000 */
[----:B------:R-:W-:Y:S01]  /*b3c0*/  VOTEU.ANY UR5, UPT, PT ;  /* 0x0000000000057886 */ /* 0x000fe200038e0100 */
[----:B------:R-:W1:Y:S01]  /*b3d0*/  S2R R0, SR_LANEID ;  /* 0x0000000000007919 */ /* 0x000e620000000000 */
[----:B------:R-:W-:-:S10]  /*b3e0*/  UFLO.U32 UR5, UR5 ;  /* 0x00000005000572bd */ /* 0x000fd400080e0000 */
[----:B------:R-:W-:-:S06]  /*b3f0*/  ULOP3.LUT UR4, URZ, UR4, URZ, 0x33, !UPT ;  /* 0x00000004ff047292 */ /* 0x000fcc000f8e33ff */
[----:B------:R-:W-:-:S04]  /*b400*/  IMAD.U32 R2, RZ, RZ, UR4 ;  /* 0x00000004ff027e24 */ /* 0x000fc8000f8e00ff */
[----:B------:R-:W2:Y:S02]  /*b410*/  REDUX UR7, R2 ;  /* 0x00000000020773c4 */ /* 0x000ea40000000000 */
[----:B------:R3:W-:Y:S01]  /*b420*/  UTCATOMSWS.AND URZ, UR4 ;  /* 0x0000000400ff79e3 */ /* 0x0007e20008000000 */
[----:B-1----:R-:W-:Y:S01]  /*b430*/  ISETP.EQ.U32.AND P0, PT, R0, UR5, PT ;  /* 0x0000000500007c0c */ /* 0x002fe2000bf02070 */
[----:B--2---:R-:W-:-:S12]  /*b440*/  IMAD.U32 R0, RZ, RZ, UR7 ;  /* 0x00000007ff007e24 */ /* 0x004fd8000f8e00ff */
[----:B------:R3:W-:Y:S01]  /*b450*/  @P0 ATOMS.AND RZ, [UR6], R0 ;  /* 0x00000000ffff098c */ /* 0x0007e2000a800006 */
[----:B------:R-:W-:Y:S05]  /*b460*/  BRA `(.L_x_14) ;  /* 0x0000000000147947 */ /* 0x000fea0003800000 */
.L_x_16:
[----:B------:R-:W-:-:S07]  /*b470*/  MOV R2, 0xb490 ;  /* 0x0000b49000027802 */ /* 0x000fce0000000f00 */
[----:B------:R-:W-:Y:S05]  /*b480*/  CALL.REL.NOINC `($__internal_0_$__cuda_sm10x_tcgen05_guardrail_trap_col_being_dealloced_not_returned_by_alloc) ;  /* 0x00000000002c7944 */ /* 0x000fea0003c00000 */
[----:B------:R-:W-:Y:S05]  /*b490*/  BRA `(.L_x_14) ;  /* 0x0000000000087947 */ /* 0x000fea0003800000 */
.L_x_15:
[----:B------:R-:W-:-:S07]  /*b4a0*/  MOV R2, 0xb4c0 ;  /* 0x0000b4c000027802 */ /* 0x000fce0000000f00 */
[----:B------:R-:W-:Y:S05]  /*b4b0*/  CALL.REL.NOINC `($__internal_2_$__cuda_sm10x_tcgen05_guardrail_trap_unallocated_columns_being_dealloced) ;  /* 0x0000000000387944 */ /* 0x000fea0003c00000 */
.L_x_14:
[----:B------:R-:W-:Y:S01]  /*b4c0*/  NOP ;  /* 0x0000000000007918 */ /* 0x000fe20000000000 */
[----:B---3--:R-:W-:Y:S05]  /*b4d0*/  EXIT ;  /* 0x000000000000794d */ /* 0x008fea0003800000 */
.L_x_9:
[----:B------:R-:W1:Y:S02]  /*b4e0*/  SYNCS.PHASECHK.TRANS64.TRYWAIT P2, [UR8], R5 ;  /* 0x00000005ff0075a7 */ /* 0x000e640008041108 */
[----:B-1----:R-:W-:Y:S05]  /*b4f0*/  @!P2 BRA `(.L_x_9) ;  /* 0xfffffffc00f8a947 */ /* 0x002fea000383ffff */
[----:B------:R-:W-:Y:S05]  /*b500*/  BRA `(.L_x_17) ;  /* 0xffffffb000f07947 */ /* 0x000fea000383ffff */
.L_x_13:
[----:B------:R-:W5:Y:S02]  /*b510*/  SYNCS.PHASECHK.TRANS64.TRYWAIT P0, [UR8], R4 ;  /* 0x00000004ff0075a7 */ /* 0x000f640008001108 */
[----:B-----5:R-:W-:Y:S05]  /*b520*/  @!P0 BRA `(.L_x_13) ;  /* 0xfffffffc00f88947 */ /* 0x020fea000383ffff */
[----:B------:R-:W-:Y:S05]  /*b530*/  BRA `(.L_x_12) ;  /* 0xffffffd800047947 */ /* 0x000fea000383ffff */
        .weak           $__internal_0_$__cuda_sm10x_tcgen05_guardrail_trap_col_being_dealloced_not_returned_by_alloc
        .type           $__internal_0_$__cuda_sm10x_tcgen05_guardrail_trap_col_being_dealloced_not_returned_by_alloc,@function
        .size           $__internal_0_$__cuda_sm10x_tcgen05_guardrail_trap_col_being_dealloced_not_returned_by_alloc,($__internal_1_$__cuda_sm10x_tcgen05_guardrail_trap_phase_invalid_during_alloc - $__internal_0_$__cuda_sm10x_tcgen05_guardrail_trap_col_being_dealloced_not_returned_by_alloc)
$__internal_0_$__cuda_sm10x_tcgen05_guardrail_trap_col_being_dealloced_not_returned_by_alloc:
[----:B------:R-:W-:Y:S05]  /*b540*/  BPT.TRAP 0x1 ;  /* 0x000000040000795c */ /* 0x000fea0000300000 */
[----:B------:R-:W-:-:S04]  /*b550*/  IMAD.MOV.U32 R3, RZ, RZ, 0x0 ;  /* 0x00000000ff037424 */ /* 0x000fc800078e00ff */
[----:B------:R-:W-:Y:S05]  /*b560*/  RET.REL.NODEC R2 `(matmul_kernel) ;  /* 0xffffff4802a47950 */ /* 0x000fea0003c3ffff */
        .weak           $__internal_1_$__cuda_sm10x_tcgen05_guardrail_trap_phase_invalid_during_alloc
        .type           $__internal_1_$__cuda_sm10x_tcgen05_guardrail_trap_phase_invalid_during_alloc,@function
        .size           $__internal_1_$__cuda_sm10x_tcgen05_guardrail_trap_phase_invalid_during_alloc,($__internal_2_$__cuda_sm10x_tcgen05_guardrail_trap_unallocated_columns_being_dealloced - $__internal_1_$__cuda_sm10x_tcgen05_guardrail_trap_phase_invalid_during_alloc)
$__internal_1_$__cuda_sm10x_tcgen05_guardrail_trap_phase_invalid_during_alloc:
[----:B------:R-:W-:Y:S05]  /*b570*/  BPT.TRAP 0x1 ;  /* 0x000000040000795c */ /* 0x000fea0000300000 */
[----:B------:R-:W-:-:S04]  /*b580*/  IMAD.MOV.U32 R3, RZ, RZ, 0x0 ;  /* 0x00000000ff037424 */ /* 0x000fc800078e00ff */
[----:B------:R-:W-:Y:S05]  /*b590*/  RET.REL.NODEC R2 `(matmul_kernel) ;  /* 0xffffff4802987950 */ /* 0x000fea0003c3ffff */
        .weak           $__internal_2_$__cuda_sm10x_tcgen05_guardrail_trap_unallocated_columns_being_dealloced
        .type           $__internal_2_$__cuda_sm10x_tcgen05_guardrail_trap_unallocated_columns_being_dealloced,@function
        .size           $__internal_2_$__cuda_sm10x_tcgen05_guardrail_trap_unallocated_columns_being_dealloced,(.L_x_21 - $__internal_2_$__cuda_sm10x_tcgen05_guardrail_trap_unallocated_columns_being_dealloced)
$__internal_2_$__cuda_sm10x_tcgen05_guardrail_trap_unallocated_columns_being_dealloced:
[----:B------:R-:W-:Y:S05]  /*b5a0*/  BPT.TRAP 0x1 ;  /* 0x000000040000795c */ /* 0x000fea0000300000 */
[----:B------:R-:W-:-:S04]  /*b5b0*/  IMAD.MOV.U32 R3, RZ, RZ, 0x0 ;  /* 0x00000000ff037424 */ /* 0x000fc800078e00ff */
[----:B------:R-:W-:Y:S05]  /*b5c0*/  RET.REL.NODEC R2 `(matmul_kernel) ;  /* 0xffffff48028c7950 */ /* 0x000fea0003c3ffff */
.L_x_18:
[----:B------:R-:W-:-:S00]  /*b5d0*/  BRA `(.L_x_18) ;  /* 0xfffffffc00fc7947 */ /* 0x000fc0000383ffff */
[----:B------:R-:W-:-:S00]  /*b5e0*/  NOP ;  /* 0x0000000000007918 */ /* 0x000fc00000000000 */
        /* <DEDUP_REMOVED lines=9> */
.L_x_21:


//--------------------- .nv.shared.matmul_kernel  --------------------------
	.section	.nv.shared.matmul_kernel,"aw",@nobits
	.sectionflags	@""
	.align	16
	.zero		1024


//--------------------- .nv.shared.reserved.0     --------------------------
	.section	.nv.shared.reserved.0,"aw",@nobits
	.align	8
	.weak		__nv_reservedSMEM_offset_0_alias
	.size		__nv_reservedSMEM_offset_0_alias, 0, 64
	.other		__nv_reservedSMEM_offset_0_alias,@"STO_CUDA_RESERVED_SHARED STV_DEFAULT"
__nv_reservedSMEM_offset_0_alias:
	.zero		0
.nv.shared.reserved.0:
	.zero		64
	.weak		__nv_reservedSMEM_allocation_phase
	.type		__nv_reservedSMEM_allocation_phase,@object
	.size		__nv_reservedSMEM_allocation_phase,(.L_0 - __nv_reservedSMEM_allocation_phase)
__nv_reservedSMEM_allocation_phase:
	.zero		1
.L_0:
	.zero		7
	.weak		__nv_reservedSMEM_devtool_atexit_pc
	.type		__nv_reservedSMEM_devtool_atexit_pc,@object
	.size		__nv_reservedSMEM_devtool_atexit_pc,(__nv_reservedSMEM_allocation_mask - __nv_reservedSMEM_devtool_atexit_pc)
__nv_reservedSMEM_devtool_atexit_pc:
	.zero		8
	.weak		__nv_reservedSMEM_allocation_mask
	.type		__nv_reservedSMEM_allocation_mask,@object
	.size		__nv_reservedSMEM_allocation_mask,(.L_2 - __nv_reservedSMEM_allocation_mask)
__nv_reservedSMEM_allocation_mask:
	.zero		4
.L_2:


//--------------------- .nv.constant0.matmul_kernel --------------------------
	.section	.nv.constant0.matmul_kernel,"a",@progbits
	.sectionflags	@""
	.align	4
.nv.constant0.matmul_kernel:
	.zero		976


//--------------------- SYMBOLS --------------------------

	.type		.nv.reservedSmem.offset0,@object
	.size		.nv.reservedSmem.offset0,0x4
	.type		.nv.reservedSmem.cap,@object
	.size		.nv.reservedSmem.cap,0x4
